//
// Generated by NVIDIA NVVM Compiler
//
// Compiler Build ID: CL-36424714
// Cuda compilation tools, release 13.0, V13.0.88
// Based on NVVM 20.0.0
//

.version 9.0
.target sm_100
.address_size 64

	// .globl	forward_init
// _ZZ11forward_maxE4maxp has been demoted
// _ZZ19forward_log_sum_expE4psum has been demoted
// _ZZ16viterbi_backwardE4maxs has been demoted
// _ZZ16viterbi_backwardE4maxp has been demoted

.visible .entry forward_init(
	.param .u64 .ptr .align 1 forward_init_param_0,
	.param .u32 forward_init_param_1,
	.param .u64 .ptr .align 1 forward_init_param_2,
	.param .u64 .ptr .align 1 forward_init_param_3,
	.param .u64 .ptr .align 1 forward_init_param_4,
	.param .u64 .ptr .align 1 forward_init_param_5,
	.param .u64 .ptr .align 1 forward_init_param_6,
	.param .f32 forward_init_param_7,
	.param .f32 forward_init_param_8
)
{
	.reg .pred 	%p<2>;
	.reg .b16 	%rs<3>;
	.reg .b32 	%r<14>;
	.reg .b32 	%f<4>;
	.reg .b64 	%rd<17>;

	ld.param.u64 	%rd1, [forward_init_param_0];
	ld.param.u32 	%r2, [forward_init_param_1];
	ld.param.u64 	%rd2, [forward_init_param_2];
	ld.param.u64 	%rd3, [forward_init_param_3];
	ld.param.u64 	%rd4, [forward_init_param_4];
	mov.u32 	%r3, %ctaid.x;
	mov.u32 	%r4, %ntid.x;
	mov.u32 	%r5, %tid.x;
	mad.lo.s32 	%r1, %r3, %r4, %r5;
	setp.gt.u32 	%p1, %r1, 262143;
	@%p1 bra 	$L__BB0_2;
	cvta.to.global.u64 	%rd5, %rd1;
	cvta.to.global.u64 	%rd6, %rd3;
	cvta.to.global.u64 	%rd7, %rd4;
	cvta.to.global.u64 	%rd8, %rd2;
	mov.u32 	%r6, %ctaid.y;
	mul.lo.s32 	%r7, %r2, %r6;
	cvt.u64.u32 	%rd9, %r7;
	add.s64 	%rd10, %rd5, %rd9;
	ld.global.nc.u8 	%rs1, [%rd10];
	cvt.u16.u8 	%rs2, %rs1;
	and.b32  	%r8, %r1, 262143;
	mul.wide.u32 	%rd11, %r8, 4;
	add.s64 	%rd12, %rd6, %rd11;
	ld.global.nc.f32 	%f1, [%rd12];
	mul.wide.u16 	%r9, %rs2, 16384;
	shr.u32 	%r10, %r1, 4;
	add.s32 	%r11, %r9, %r10;
	mul.wide.u32 	%rd13, %r11, 4;
	add.s64 	%rd14, %rd7, %rd13;
	ld.global.nc.f32 	%f2, [%rd14];
	add.f32 	%f3, %f1, %f2;
	shl.b32 	%r12, %r6, 18;
	add.s32 	%r13, %r12, %r1;
	mul.wide.u32 	%rd15, %r13, 4;
	add.s64 	%rd16, %rd8, %rd15;
	st.global.f32 	[%rd16], %f3;
$L__BB0_2:
	ret;

}
	// .globl	forward_step
.visible .entry forward_step(
	.param .u64 .ptr .align 1 forward_step_param_0,
	.param .u64 .ptr .align 1 forward_step_param_1,
	.param .u32 forward_step_param_2,
	.param .u64 .ptr .align 1 forward_step_param_3,
	.param .u64 .ptr .align 1 forward_step_param_4,
	.param .u32 forward_step_param_5,
	.param .u64 .ptr .align 1 forward_step_param_6,
	.param .u64 .ptr .align 1 forward_step_param_7,
	.param .u64 .ptr .align 1 forward_step_param_8,
	.param .u64 .ptr .align 1 forward_step_param_9,
	.param .f32 forward_step_param_10,
	.param .f32 forward_step_param_11
)
{
	.reg .pred 	%p<14>;
	.reg .b16 	%rs<4>;
	.reg .b32 	%r<45>;
	.reg .b32 	%f<112>;
	.reg .b64 	%rd<36>;

	ld.param.u64 	%rd4, [forward_step_param_1];
	ld.param.u32 	%r10, [forward_step_param_2];
	ld.param.u64 	%rd8, [forward_step_param_3];
	ld.param.u64 	%rd9, [forward_step_param_4];
	ld.param.u32 	%r11, [forward_step_param_5];
	ld.param.u64 	%rd5, [forward_step_param_7];
	ld.param.u64 	%rd6, [forward_step_param_8];
	ld.param.u64 	%rd7, [forward_step_param_9];
	ld.param.f32 	%f111, [forward_step_param_10];
	ld.param.f32 	%f7, [forward_step_param_11];
	cvta.to.global.u64 	%rd1, %rd9;
	cvta.to.global.u64 	%rd2, %rd8;
	mov.u32 	%r12, %ctaid.x;
	mov.u32 	%r13, %ntid.x;
	mov.u32 	%r14, %tid.x;
	mad.lo.s32 	%r1, %r12, %r13, %r14;
	mov.u32 	%r2, %ctaid.y;
	setp.gt.u32 	%p1, %r1, 262143;
	@%p1 bra 	$L__BB1_9;
	cvta.to.global.u64 	%rd10, %rd4;
	shl.b32 	%r3, %r2, 18;
	add.s32 	%r4, %r3, %r1;
	mul.wide.u32 	%rd11, %r2, 4;
	add.s64 	%rd12, %rd10, %rd11;
	ld.global.nc.u32 	%r5, [%rd12];
	setp.ge.s32 	%p2, %r11, %r5;
	@%p2 bra 	$L__BB1_7;
	ld.param.u64 	%rd35, [forward_step_param_0];
	mad.lo.s32 	%r16, %r10, %r2, %r11;
	cvt.u64.u32 	%rd16, %r16;
	cvta.to.global.u64 	%rd17, %rd35;
	add.s64 	%rd18, %rd17, %rd16;
	ld.global.nc.u8 	%rs2, [%rd18];
	cvt.u16.u8 	%rs1, %rs2;
	and.b32  	%r15, %r1, 15;
	cvta.to.global.u64 	%rd19, %rd7;
	shl.b32 	%r17, %r1, 2;
	cvt.u64.u32 	%rd20, %r17;
	and.b64  	%rd21, %rd20, 60;
	add.s64 	%rd22, %rd19, %rd21;
	ld.global.nc.f32 	%f10, [%rd22];
	shr.u32 	%r6, %r1, 4;
	and.b32  	%r18, %r6, 3;
	shr.u32 	%r19, %r1, 2;
	and.b32  	%r20, %r19, 65520;
	add.s32 	%r21, %r3, %r20;
	mul.wide.u32 	%rd23, %r21, 4;
	add.s64 	%rd24, %rd2, %rd23;
	ld.global.nc.f32 	%f11, [%rd24];
	shr.u32 	%r22, %r20, 2;
	or.b32  	%r23, %r22, %r18;
	cvta.to.global.u64 	%rd25, %rd6;
	mul.wide.u32 	%rd26, %r23, 4;
	add.s64 	%rd27, %rd25, %rd26;
	ld.global.nc.f32 	%f12, [%rd27];
	add.f32 	%f13, %f12, %f10;
	add.f32 	%f1, %f11, %f13;
	ld.global.nc.f32 	%f14, [%rd24+262144];
	ld.global.nc.f32 	%f15, [%rd27+65536];
	add.f32 	%f16, %f15, %f10;
	add.f32 	%f2, %f14, %f16;
	ld.global.nc.f32 	%f17, [%rd24+524288];
	ld.global.nc.f32 	%f18, [%rd27+131072];
	add.f32 	%f19, %f18, %f10;
	add.f32 	%f3, %f17, %f19;
	or.b32  	%r44, %r20, 196608;
	ld.global.nc.f32 	%f20, [%rd24+786432];
	ld.global.nc.f32 	%f21, [%rd27+196608];
	add.f32 	%f22, %f21, %f10;
	add.f32 	%f4, %f20, %f22;
	setp.eq.s32 	%p4, %r15, 14;
	@%p4 bra 	$L__BB1_5;
	setp.ne.s32 	%p5, %r15, 15;
	@%p5 bra 	$L__BB1_6;
	mov.u32 	%r44, %r1;
	bra.uni 	$L__BB1_6;
$L__BB1_5:
	add.s32 	%r44, %r1, 1;
	mov.f32 	%f111, %f7;
$L__BB1_6:
	and.b32  	%r24, %r1, 14;
	setp.eq.s32 	%p6, %r24, 14;
	add.s32 	%r25, %r1, 1;
	selp.f32 	%f23, %f111, 0f00000000, %p6;
	selp.b32 	%r26, %r44, %r25, %p6;
	add.s32 	%r27, %r3, %r26;
	mul.wide.u32 	%rd28, %r27, 4;
	add.s64 	%rd29, %rd2, %rd28;
	ld.global.nc.f32 	%f24, [%rd29];
	add.f32 	%f25, %f24, %f23;
	setp.gt.f32 	%p7, %f2, %f1;
	selp.f32 	%f26, %f2, %f1, %p7;
	setp.gt.f32 	%p8, %f3, %f26;
	selp.f32 	%f27, %f3, %f26, %p8;
	setp.gt.f32 	%p9, %f4, %f27;
	selp.f32 	%f28, %f4, %f27, %p9;
	setp.gt.f32 	%p10, %f25, %f28;
	selp.f32 	%f29, %f25, %f28, %p10;
	sub.f32 	%f30, %f1, %f29;
	fma.rn.f32 	%f31, %f30, 0f3BBB989D, 0f3F000000;
	cvt.sat.f32.f32 	%f32, %f31;
	mov.f32 	%f33, 0f4B400001;
	mov.f32 	%f34, 0f437C0000;
	fma.rm.f32 	%f35, %f32, %f34, %f33;
	add.f32 	%f36, %f35, 0fCB40007F;
	neg.f32 	%f37, %f36;
	fma.rn.f32 	%f38, %f30, 0f3FB8AA3B, %f37;
	fma.rn.f32 	%f39, %f30, 0f32A57060, %f38;
	mov.b32 	%r28, %f35;
	shl.b32 	%r29, %r28, 23;
	mov.b32 	%f40, %r29;
	ex2.approx.ftz.f32 	%f41, %f39;
	fma.rn.f32 	%f42, %f41, %f40, 0f00000000;
	sub.f32 	%f43, %f2, %f29;
	fma.rn.f32 	%f44, %f43, 0f3BBB989D, 0f3F000000;
	cvt.sat.f32.f32 	%f45, %f44;
	fma.rm.f32 	%f46, %f45, %f34, %f33;
	add.f32 	%f47, %f46, 0fCB40007F;
	neg.f32 	%f48, %f47;
	fma.rn.f32 	%f49, %f43, 0f3FB8AA3B, %f48;
	fma.rn.f32 	%f50, %f43, 0f32A57060, %f49;
	mov.b32 	%r30, %f46;
	shl.b32 	%r31, %r30, 23;
	mov.b32 	%f51, %r31;
	ex2.approx.ftz.f32 	%f52, %f50;
	fma.rn.f32 	%f53, %f52, %f51, %f42;
	sub.f32 	%f54, %f3, %f29;
	fma.rn.f32 	%f55, %f54, 0f3BBB989D, 0f3F000000;
	cvt.sat.f32.f32 	%f56, %f55;
	fma.rm.f32 	%f57, %f56, %f34, %f33;
	add.f32 	%f58, %f57, 0fCB40007F;
	neg.f32 	%f59, %f58;
	fma.rn.f32 	%f60, %f54, 0f3FB8AA3B, %f59;
	fma.rn.f32 	%f61, %f54, 0f32A57060, %f60;
	mov.b32 	%r32, %f57;
	shl.b32 	%r33, %r32, 23;
	mov.b32 	%f62, %r33;
	ex2.approx.ftz.f32 	%f63, %f61;
	fma.rn.f32 	%f64, %f63, %f62, %f53;
	sub.f32 	%f65, %f4, %f29;
	fma.rn.f32 	%f66, %f65, 0f3BBB989D, 0f3F000000;
	cvt.sat.f32.f32 	%f67, %f66;
	fma.rm.f32 	%f68, %f67, %f34, %f33;
	add.f32 	%f69, %f68, 0fCB40007F;
	neg.f32 	%f70, %f69;
	fma.rn.f32 	%f71, %f65, 0f3FB8AA3B, %f70;
	fma.rn.f32 	%f72, %f65, 0f32A57060, %f71;
	mov.b32 	%r34, %f68;
	shl.b32 	%r35, %r34, 23;
	mov.b32 	%f73, %r35;
	ex2.approx.ftz.f32 	%f74, %f72;
	fma.rn.f32 	%f75, %f74, %f73, %f64;
	sub.f32 	%f76, %f25, %f29;
	fma.rn.f32 	%f77, %f76, 0f3BBB989D, 0f3F000000;
	cvt.sat.f32.f32 	%f78, %f77;
	fma.rm.f32 	%f79, %f78, %f34, %f33;
	add.f32 	%f80, %f79, 0fCB40007F;
	neg.f32 	%f81, %f80;
	fma.rn.f32 	%f82, %f76, 0f3FB8AA3B, %f81;
	fma.rn.f32 	%f83, %f76, 0f32A57060, %f82;
	mov.b32 	%r36, %f79;
	shl.b32 	%r37, %r36, 23;
	mov.b32 	%f84, %r37;
	ex2.approx.ftz.f32 	%f85, %f83;
	fma.rn.f32 	%f86, %f85, %f84, %f75;
	setp.lt.f32 	%p11, %f86, 0f00800000;
	mul.f32 	%f87, %f86, 0f4B000000;
	selp.f32 	%f88, %f87, %f86, %p11;
	selp.f32 	%f89, 0fC1B80000, 0f00000000, %p11;
	mov.b32 	%r38, %f88;
	add.s32 	%r39, %r38, -1059760811;
	and.b32  	%r40, %r39, -8388608;
	sub.s32 	%r41, %r38, %r40;
	mov.b32 	%f90, %r41;
	cvt.rn.f32.s32 	%f91, %r40;
	fma.rn.f32 	%f92, %f91, 0f34000000, %f89;
	add.f32 	%f93, %f90, 0fBF800000;
	fma.rn.f32 	%f94, %f93, 0fBE055027, 0f3E1039F6;
	fma.rn.f32 	%f95, %f94, %f93, 0fBDF8CDCC;
	fma.rn.f32 	%f96, %f95, %f93, 0f3E0F2955;
	fma.rn.f32 	%f97, %f96, %f93, 0fBE2AD8B9;
	fma.rn.f32 	%f98, %f97, %f93, 0f3E4CED0B;
	fma.rn.f32 	%f99, %f98, %f93, 0fBE7FFF22;
	fma.rn.f32 	%f100, %f99, %f93, 0f3EAAAA78;
	fma.rn.f32 	%f101, %f100, %f93, 0fBF000000;
	mul.f32 	%f102, %f93, %f101;
	fma.rn.f32 	%f103, %f102, %f93, %f93;
	fma.rn.f32 	%f104, %f92, 0f3F317218, %f103;
	setp.gt.u32 	%p12, %r38, 2139095039;
	fma.rn.f32 	%f105, %f88, 0f7F800000, 0f7F800000;
	selp.f32 	%f106, %f105, %f104, %p12;
	setp.eq.f32 	%p13, %f88, 0f00000000;
	selp.f32 	%f107, 0fFF800000, %f106, %p13;
	add.f32 	%f108, %f29, %f107;
	and.b16  	%rs3, %rs1, 255;
	mul.wide.u16 	%r42, %rs3, 16384;
	add.s32 	%r43, %r42, %r6;
	cvta.to.global.u64 	%rd30, %rd5;
	mul.wide.u32 	%rd31, %r43, 4;
	add.s64 	%rd32, %rd30, %rd31;
	ld.global.nc.f32 	%f109, [%rd32];
	add.f32 	%f110, %f108, %f109;
	mul.wide.u32 	%rd33, %r4, 4;
	add.s64 	%rd34, %rd1, %rd33;
	st.global.f32 	[%rd34], %f110;
	bra.uni 	$L__BB1_9;
$L__BB1_7:
	setp.ne.s32 	%p3, %r11, %r5;
	@%p3 bra 	$L__BB1_9;
	mul.wide.u32 	%rd13, %r4, 4;
	add.s64 	%rd14, %rd2, %rd13;
	ld.global.nc.f32 	%f8, [%rd14];
	add.s64 	%rd15, %rd1, %rd13;
	st.global.f32 	[%rd15], %f8;
$L__BB1_9:
	ret;

}
	// .globl	forward_max
.visible .entry forward_max(
	.param .u64 .ptr .align 1 forward_max_param_0,
	.param .u64 .ptr .align 1 forward_max_param_1
)
{
	.reg .pred 	%p<25>;
	.reg .b32 	%r<30>;
	.reg .b32 	%f<48>;
	.reg .b64 	%rd<14>;
	// demoted variable
	.shared .align 4 .b8 _ZZ11forward_maxE4maxp[2048];
	ld.param.u64 	%rd5, [forward_max_param_0];
	ld.param.u64 	%rd4, [forward_max_param_1];
	cvta.to.global.u64 	%rd1, %rd5;
	mov.u32 	%r1, %tid.x;
	mov.u32 	%r2, %ctaid.x;
	shl.b32 	%r3, %r2, 18;
	or.b32  	%r28, %r3, %r1;
	mul.wide.u32 	%rd6, %r28, 4;
	add.s64 	%rd7, %rd1, %rd6;
	ld.global.nc.f32 	%f44, [%rd7];
	shl.b32 	%r17, %r1, 2;
	mov.u32 	%r18, _ZZ11forward_maxE4maxp;
	add.s32 	%r5, %r18, %r17;
	st.shared.f32 	[%r5], %f44;
	add.s32 	%r6, %r3, 262144;
	setp.ge.u32 	%p1, %r28, %r6;
	@%p1 bra 	$L__BB2_17;
	add.s32 	%r19, %r28, 512;
	max.u32 	%r20, %r19, %r6;
	not.b32 	%r21, %r1;
	add.s32 	%r22, %r20, %r21;
	sub.s32 	%r7, %r22, %r3;
	shr.u32 	%r23, %r22, 9;
	add.s32 	%r8, %r23, 1;
	and.b32  	%r24, %r22, 1536;
	setp.eq.s32 	%p2, %r24, 1536;
	@%p2 bra 	$L__BB2_6;
	and.b32  	%r25, %r8, 3;
	neg.s32 	%r26, %r25;
$L__BB2_3:
	.pragma "nounroll";
	mul.wide.s32 	%rd8, %r28, 4;
	add.s64 	%rd9, %rd1, %rd8;
	ld.global.nc.f32 	%f3, [%rd9];
	setp.leu.f32 	%p3, %f3, %f44;
	@%p3 bra 	$L__BB2_5;
	st.shared.f32 	[%r5], %f3;
	mov.f32 	%f44, %f3;
$L__BB2_5:
	add.s32 	%r28, %r28, 512;
	add.s32 	%r26, %r26, 1;
	setp.ne.s32 	%p4, %r26, 0;
	@%p4 bra 	$L__BB2_3;
$L__BB2_6:
	setp.lt.u32 	%p5, %r7, 1536;
	@%p5 bra 	$L__BB2_17;
	add.s64 	%rd2, %rd1, 4096;
$L__BB2_8:
	mul.wide.s32 	%rd10, %r28, 4;
	add.s64 	%rd3, %rd2, %rd10;
	ld.global.nc.f32 	%f7, [%rd3+-4096];
	setp.leu.f32 	%p6, %f7, %f44;
	@%p6 bra 	$L__BB2_10;
	st.shared.f32 	[%r5], %f7;
	mov.f32 	%f44, %f7;
$L__BB2_10:
	ld.global.nc.f32 	%f9, [%rd3+-2048];
	setp.leu.f32 	%p7, %f9, %f44;
	@%p7 bra 	$L__BB2_12;
	st.shared.f32 	[%r5], %f9;
	mov.f32 	%f44, %f9;
$L__BB2_12:
	ld.global.nc.f32 	%f11, [%rd3];
	setp.leu.f32 	%p8, %f11, %f44;
	@%p8 bra 	$L__BB2_14;
	st.shared.f32 	[%r5], %f11;
	mov.f32 	%f44, %f11;
$L__BB2_14:
	ld.global.nc.f32 	%f13, [%rd3+2048];
	setp.leu.f32 	%p9, %f13, %f44;
	@%p9 bra 	$L__BB2_16;
	st.shared.f32 	[%r5], %f13;
	mov.f32 	%f44, %f13;
$L__BB2_16:
	add.s32 	%r28, %r28, 2048;
	setp.lt.u32 	%p10, %r28, %r6;
	@%p10 bra 	$L__BB2_8;
$L__BB2_17:
	bar.sync 	0;
	setp.gt.u32 	%p11, %r1, 255;
	@%p11 bra 	$L__BB2_20;
	ld.shared.f32 	%f15, [%r5+1024];
	ld.shared.f32 	%f18, [%r5];
	setp.leu.f32 	%p12, %f15, %f18;
	@%p12 bra 	$L__BB2_20;
	st.shared.f32 	[%r5], %f15;
$L__BB2_20:
	bar.sync 	0;
	setp.gt.u32 	%p13, %r1, 127;
	@%p13 bra 	$L__BB2_23;
	ld.shared.f32 	%f16, [%r5+512];
	ld.shared.f32 	%f19, [%r5];
	setp.leu.f32 	%p14, %f16, %f19;
	@%p14 bra 	$L__BB2_23;
	st.shared.f32 	[%r5], %f16;
$L__BB2_23:
	bar.sync 	0;
	setp.gt.u32 	%p15, %r1, 63;
	@%p15 bra 	$L__BB2_26;
	ld.shared.f32 	%f17, [%r5+256];
	ld.shared.f32 	%f20, [%r5];
	setp.leu.f32 	%p16, %f17, %f20;
	@%p16 bra 	$L__BB2_26;
	st.shared.f32 	[%r5], %f17;
$L__BB2_26:
	bar.sync 	0;
	setp.gt.u32 	%p17, %r1, 31;
	@%p17 bra 	$L__BB2_41;
	ld.volatile.shared.f32 	%f21, [%r5+128];
	ld.volatile.shared.f32 	%f22, [%r5];
	setp.leu.f32 	%p18, %f21, %f22;
	@%p18 bra 	$L__BB2_29;
	ld.volatile.shared.f32 	%f23, [%r5+128];
	st.volatile.shared.f32 	[%r5], %f23;
$L__BB2_29:
	ld.volatile.shared.f32 	%f24, [%r5+64];
	ld.volatile.shared.f32 	%f25, [%r5];
	setp.leu.f32 	%p19, %f24, %f25;
	@%p19 bra 	$L__BB2_31;
	ld.volatile.shared.f32 	%f26, [%r5+64];
	st.volatile.shared.f32 	[%r5], %f26;
$L__BB2_31:
	ld.volatile.shared.f32 	%f27, [%r5+32];
	ld.volatile.shared.f32 	%f28, [%r5];
	setp.leu.f32 	%p20, %f27, %f28;
	@%p20 bra 	$L__BB2_33;
	ld.volatile.shared.f32 	%f29, [%r5+32];
	st.volatile.shared.f32 	[%r5], %f29;
$L__BB2_33:
	ld.volatile.shared.f32 	%f30, [%r5+16];
	ld.volatile.shared.f32 	%f31, [%r5];
	setp.leu.f32 	%p21, %f30, %f31;
	@%p21 bra 	$L__BB2_35;
	ld.volatile.shared.f32 	%f32, [%r5+16];
	st.volatile.shared.f32 	[%r5], %f32;
$L__BB2_35:
	ld.volatile.shared.f32 	%f33, [%r5+8];
	ld.volatile.shared.f32 	%f34, [%r5];
	setp.leu.f32 	%p22, %f33, %f34;
	@%p22 bra 	$L__BB2_37;
	ld.volatile.shared.f32 	%f35, [%r5+8];
	st.volatile.shared.f32 	[%r5], %f35;
$L__BB2_37:
	ld.volatile.shared.f32 	%f36, [%r5+4];
	ld.volatile.shared.f32 	%f37, [%r5];
	setp.leu.f32 	%p23, %f36, %f37;
	@%p23 bra 	$L__BB2_39;
	ld.volatile.shared.f32 	%f38, [%r5+4];
	st.volatile.shared.f32 	[%r5], %f38;
$L__BB2_39:
	setp.ne.s32 	%p24, %r1, 0;
	@%p24 bra 	$L__BB2_41;
	ld.shared.f32 	%f39, [_ZZ11forward_maxE4maxp];
	cvta.to.global.u64 	%rd11, %rd4;
	mul.wide.u32 	%rd12, %r2, 4;
	add.s64 	%rd13, %rd11, %rd12;
	st.global.f32 	[%rd13], %f39;
$L__BB2_41:
	ret;

}
	// .globl	forward_log_sum_exp
.visible .entry forward_log_sum_exp(
	.param .u64 .ptr .align 1 forward_log_sum_exp_param_0,
	.param .u64 .ptr .align 1 forward_log_sum_exp_param_1
)
{
	.reg .pred 	%p<17>;
	.reg .b32 	%r<71>;
	.reg .b32 	%f<273>;
	.reg .b64 	%rd<18>;
	// demoted variable
	.shared .align 4 .b8 _ZZ19forward_log_sum_expE4psum[2048];
	ld.param.u64 	%rd4, [forward_log_sum_exp_param_0];
	ld.param.u64 	%rd5, [forward_log_sum_exp_param_1];
	cvta.to.global.u64 	%rd1, %rd4;
	cvta.to.global.u64 	%rd6, %rd5;
	mov.u32 	%r1, %tid.x;
	mov.u32 	%r19, %ctaid.x;
	shl.b32 	%r2, %r19, 18;
	mul.wide.u32 	%rd7, %r19, 4;
	add.s64 	%rd2, %rd6, %rd7;
	ld.global.f32 	%f1, [%rd2];
	or.b32  	%r68, %r2, %r1;
	mul.wide.u32 	%rd8, %r68, 4;
	add.s64 	%rd9, %rd1, %rd8;
	ld.global.nc.f32 	%f15, [%rd9];
	sub.f32 	%f16, %f15, %f1;
	fma.rn.f32 	%f17, %f16, 0f3BBB989D, 0f3F000000;
	cvt.sat.f32.f32 	%f18, %f17;
	mov.f32 	%f19, 0f4B400001;
	mov.f32 	%f20, 0f437C0000;
	fma.rm.f32 	%f21, %f18, %f20, %f19;
	add.f32 	%f22, %f21, 0fCB40007F;
	neg.f32 	%f23, %f22;
	fma.rn.f32 	%f24, %f16, 0f3FB8AA3B, %f23;
	fma.rn.f32 	%f25, %f16, 0f32A57060, %f24;
	mov.b32 	%r20, %f21;
	shl.b32 	%r21, %r20, 23;
	mov.b32 	%f26, %r21;
	ex2.approx.ftz.f32 	%f27, %f25;
	mul.f32 	%f272, %f27, %f26;
	shl.b32 	%r22, %r1, 2;
	mov.u32 	%r23, _ZZ19forward_log_sum_expE4psum;
	add.s32 	%r4, %r23, %r22;
	st.shared.f32 	[%r4], %f272;
	add.s32 	%r5, %r2, 262144;
	setp.ge.u32 	%p1, %r68, %r5;
	@%p1 bra 	$L__BB3_13;
	add.s32 	%r24, %r68, 512;
	max.u32 	%r25, %r24, %r5;
	not.b32 	%r26, %r1;
	add.s32 	%r6, %r25, %r26;
	sub.s32 	%r27, %r6, %r2;
	shr.u32 	%r28, %r27, 9;
	add.s32 	%r7, %r28, 1;
	and.b32  	%r8, %r7, 7;
	setp.lt.u32 	%p2, %r27, 3584;
	@%p2 bra 	$L__BB3_4;
	and.b32  	%r29, %r7, 16777208;
	neg.s32 	%r66, %r29;
	add.s64 	%rd3, %rd1, 8192;
$L__BB3_3:
	.pragma "nounroll";
	mul.wide.s32 	%rd10, %r68, 4;
	add.s64 	%rd11, %rd3, %rd10;
	ld.global.nc.f32 	%f29, [%rd11+-8192];
	sub.f32 	%f30, %f29, %f1;
	fma.rn.f32 	%f31, %f30, 0f3BBB989D, 0f3F000000;
	cvt.sat.f32.f32 	%f32, %f31;
	mov.f32 	%f33, 0f4B400001;
	mov.f32 	%f34, 0f437C0000;
	fma.rm.f32 	%f35, %f32, %f34, %f33;
	add.f32 	%f36, %f35, 0fCB40007F;
	neg.f32 	%f37, %f36;
	fma.rn.f32 	%f38, %f30, 0f3FB8AA3B, %f37;
	fma.rn.f32 	%f39, %f30, 0f32A57060, %f38;
	mov.b32 	%r30, %f35;
	shl.b32 	%r31, %r30, 23;
	mov.b32 	%f40, %r31;
	ex2.approx.ftz.f32 	%f41, %f39;
	fma.rn.f32 	%f42, %f41, %f40, %f272;
	ld.global.nc.f32 	%f43, [%rd11+-6144];
	sub.f32 	%f44, %f43, %f1;
	fma.rn.f32 	%f45, %f44, 0f3BBB989D, 0f3F000000;
	cvt.sat.f32.f32 	%f46, %f45;
	fma.rm.f32 	%f47, %f46, %f34, %f33;
	add.f32 	%f48, %f47, 0fCB40007F;
	neg.f32 	%f49, %f48;
	fma.rn.f32 	%f50, %f44, 0f3FB8AA3B, %f49;
	fma.rn.f32 	%f51, %f44, 0f32A57060, %f50;
	mov.b32 	%r32, %f47;
	shl.b32 	%r33, %r32, 23;
	mov.b32 	%f52, %r33;
	ex2.approx.ftz.f32 	%f53, %f51;
	fma.rn.f32 	%f54, %f53, %f52, %f42;
	ld.global.nc.f32 	%f55, [%rd11+-4096];
	sub.f32 	%f56, %f55, %f1;
	fma.rn.f32 	%f57, %f56, 0f3BBB989D, 0f3F000000;
	cvt.sat.f32.f32 	%f58, %f57;
	fma.rm.f32 	%f59, %f58, %f34, %f33;
	add.f32 	%f60, %f59, 0fCB40007F;
	neg.f32 	%f61, %f60;
	fma.rn.f32 	%f62, %f56, 0f3FB8AA3B, %f61;
	fma.rn.f32 	%f63, %f56, 0f32A57060, %f62;
	mov.b32 	%r34, %f59;
	shl.b32 	%r35, %r34, 23;
	mov.b32 	%f64, %r35;
	ex2.approx.ftz.f32 	%f65, %f63;
	fma.rn.f32 	%f66, %f65, %f64, %f54;
	ld.global.nc.f32 	%f67, [%rd11+-2048];
	sub.f32 	%f68, %f67, %f1;
	fma.rn.f32 	%f69, %f68, 0f3BBB989D, 0f3F000000;
	cvt.sat.f32.f32 	%f70, %f69;
	fma.rm.f32 	%f71, %f70, %f34, %f33;
	add.f32 	%f72, %f71, 0fCB40007F;
	neg.f32 	%f73, %f72;
	fma.rn.f32 	%f74, %f68, 0f3FB8AA3B, %f73;
	fma.rn.f32 	%f75, %f68, 0f32A57060, %f74;
	mov.b32 	%r36, %f71;
	shl.b32 	%r37, %r36, 23;
	mov.b32 	%f76, %r37;
	ex2.approx.ftz.f32 	%f77, %f75;
	fma.rn.f32 	%f78, %f77, %f76, %f66;
	ld.global.nc.f32 	%f79, [%rd11];
	sub.f32 	%f80, %f79, %f1;
	fma.rn.f32 	%f81, %f80, 0f3BBB989D, 0f3F000000;
	cvt.sat.f32.f32 	%f82, %f81;
	fma.rm.f32 	%f83, %f82, %f34, %f33;
	add.f32 	%f84, %f83, 0fCB40007F;
	neg.f32 	%f85, %f84;
	fma.rn.f32 	%f86, %f80, 0f3FB8AA3B, %f85;
	fma.rn.f32 	%f87, %f80, 0f32A57060, %f86;
	mov.b32 	%r38, %f83;
	shl.b32 	%r39, %r38, 23;
	mov.b32 	%f88, %r39;
	ex2.approx.ftz.f32 	%f89, %f87;
	fma.rn.f32 	%f90, %f89, %f88, %f78;
	ld.global.nc.f32 	%f91, [%rd11+2048];
	sub.f32 	%f92, %f91, %f1;
	fma.rn.f32 	%f93, %f92, 0f3BBB989D, 0f3F000000;
	cvt.sat.f32.f32 	%f94, %f93;
	fma.rm.f32 	%f95, %f94, %f34, %f33;
	add.f32 	%f96, %f95, 0fCB40007F;
	neg.f32 	%f97, %f96;
	fma.rn.f32 	%f98, %f92, 0f3FB8AA3B, %f97;
	fma.rn.f32 	%f99, %f92, 0f32A57060, %f98;
	mov.b32 	%r40, %f95;
	shl.b32 	%r41, %r40, 23;
	mov.b32 	%f100, %r41;
	ex2.approx.ftz.f32 	%f101, %f99;
	fma.rn.f32 	%f102, %f101, %f100, %f90;
	ld.global.nc.f32 	%f103, [%rd11+4096];
	sub.f32 	%f104, %f103, %f1;
	fma.rn.f32 	%f105, %f104, 0f3BBB989D, 0f3F000000;
	cvt.sat.f32.f32 	%f106, %f105;
	fma.rm.f32 	%f107, %f106, %f34, %f33;
	add.f32 	%f108, %f107, 0fCB40007F;
	neg.f32 	%f109, %f108;
	fma.rn.f32 	%f110, %f104, 0f3FB8AA3B, %f109;
	fma.rn.f32 	%f111, %f104, 0f32A57060, %f110;
	mov.b32 	%r42, %f107;
	shl.b32 	%r43, %r42, 23;
	mov.b32 	%f112, %r43;
	ex2.approx.ftz.f32 	%f113, %f111;
	fma.rn.f32 	%f114, %f113, %f112, %f102;
	ld.global.nc.f32 	%f115, [%rd11+6144];
	sub.f32 	%f116, %f115, %f1;
	fma.rn.f32 	%f117, %f116, 0f3BBB989D, 0f3F000000;
	cvt.sat.f32.f32 	%f118, %f117;
	fma.rm.f32 	%f119, %f118, %f34, %f33;
	add.f32 	%f120, %f119, 0fCB40007F;
	neg.f32 	%f121, %f120;
	fma.rn.f32 	%f122, %f116, 0f3FB8AA3B, %f121;
	fma.rn.f32 	%f123, %f116, 0f32A57060, %f122;
	mov.b32 	%r44, %f119;
	shl.b32 	%r45, %r44, 23;
	mov.b32 	%f124, %r45;
	ex2.approx.ftz.f32 	%f125, %f123;
	fma.rn.f32 	%f272, %f125, %f124, %f114;
	add.s32 	%r68, %r68, 4096;
	add.s32 	%r66, %r66, 8;
	setp.ne.s32 	%p3, %r66, 0;
	@%p3 bra 	$L__BB3_3;
$L__BB3_4:
	setp.eq.s32 	%p4, %r8, 0;
	@%p4 bra 	$L__BB3_12;
	setp.lt.u32 	%p5, %r8, 4;
	@%p5 bra 	$L__BB3_7;
	mul.wide.s32 	%rd12, %r68, 4;
	add.s64 	%rd13, %rd1, %rd12;
	ld.global.nc.f32 	%f127, [%rd13];
	sub.f32 	%f128, %f127, %f1;
	fma.rn.f32 	%f129, %f128, 0f3BBB989D, 0f3F000000;
	cvt.sat.f32.f32 	%f130, %f129;
	mov.f32 	%f131, 0f4B400001;
	mov.f32 	%f132, 0f437C0000;
	fma.rm.f32 	%f133, %f130, %f132, %f131;
	add.f32 	%f134, %f133, 0fCB40007F;
	neg.f32 	%f135, %f134;
	fma.rn.f32 	%f136, %f128, 0f3FB8AA3B, %f135;
	fma.rn.f32 	%f137, %f128, 0f32A57060, %f136;
	mov.b32 	%r46, %f133;
	shl.b32 	%r47, %r46, 23;
	mov.b32 	%f138, %r47;
	ex2.approx.ftz.f32 	%f139, %f137;
	fma.rn.f32 	%f140, %f139, %f138, %f272;
	ld.global.nc.f32 	%f141, [%rd13+2048];
	sub.f32 	%f142, %f141, %f1;
	fma.rn.f32 	%f143, %f142, 0f3BBB989D, 0f3F000000;
	cvt.sat.f32.f32 	%f144, %f143;
	fma.rm.f32 	%f145, %f144, %f132, %f131;
	add.f32 	%f146, %f145, 0fCB40007F;
	neg.f32 	%f147, %f146;
	fma.rn.f32 	%f148, %f142, 0f3FB8AA3B, %f147;
	fma.rn.f32 	%f149, %f142, 0f32A57060, %f148;
	mov.b32 	%r48, %f145;
	shl.b32 	%r49, %r48, 23;
	mov.b32 	%f150, %r49;
	ex2.approx.ftz.f32 	%f151, %f149;
	fma.rn.f32 	%f152, %f151, %f150, %f140;
	ld.global.nc.f32 	%f153, [%rd13+4096];
	sub.f32 	%f154, %f153, %f1;
	fma.rn.f32 	%f155, %f154, 0f3BBB989D, 0f3F000000;
	cvt.sat.f32.f32 	%f156, %f155;
	fma.rm.f32 	%f157, %f156, %f132, %f131;
	add.f32 	%f158, %f157, 0fCB40007F;
	neg.f32 	%f159, %f158;
	fma.rn.f32 	%f160, %f154, 0f3FB8AA3B, %f159;
	fma.rn.f32 	%f161, %f154, 0f32A57060, %f160;
	mov.b32 	%r50, %f157;
	shl.b32 	%r51, %r50, 23;
	mov.b32 	%f162, %r51;
	ex2.approx.ftz.f32 	%f163, %f161;
	fma.rn.f32 	%f164, %f163, %f162, %f152;
	ld.global.nc.f32 	%f165, [%rd13+6144];
	sub.f32 	%f166, %f165, %f1;
	fma.rn.f32 	%f167, %f166, 0f3BBB989D, 0f3F000000;
	cvt.sat.f32.f32 	%f168, %f167;
	fma.rm.f32 	%f169, %f168, %f132, %f131;
	add.f32 	%f170, %f169, 0fCB40007F;
	neg.f32 	%f171, %f170;
	fma.rn.f32 	%f172, %f166, 0f3FB8AA3B, %f171;
	fma.rn.f32 	%f173, %f166, 0f32A57060, %f172;
	mov.b32 	%r52, %f169;
	shl.b32 	%r53, %r52, 23;
	mov.b32 	%f174, %r53;
	ex2.approx.ftz.f32 	%f175, %f173;
	fma.rn.f32 	%f272, %f175, %f174, %f164;
	add.s32 	%r68, %r68, 2048;
$L__BB3_7:
	and.b32  	%r54, %r7, 3;
	setp.eq.s32 	%p6, %r54, 0;
	@%p6 bra 	$L__BB3_12;
	setp.eq.s32 	%p7, %r54, 1;
	@%p7 bra 	$L__BB3_10;
	mul.wide.s32 	%rd14, %r68, 4;
	add.s64 	%rd15, %rd1, %rd14;
	ld.global.nc.f32 	%f177, [%rd15];
	sub.f32 	%f178, %f177, %f1;
	fma.rn.f32 	%f179, %f178, 0f3BBB989D, 0f3F000000;
	cvt.sat.f32.f32 	%f180, %f179;
	mov.f32 	%f181, 0f4B400001;
	mov.f32 	%f182, 0f437C0000;
	fma.rm.f32 	%f183, %f180, %f182, %f181;
	add.f32 	%f184, %f183, 0fCB40007F;
	neg.f32 	%f185, %f184;
	fma.rn.f32 	%f186, %f178, 0f3FB8AA3B, %f185;
	fma.rn.f32 	%f187, %f178, 0f32A57060, %f186;
	mov.b32 	%r55, %f183;
	shl.b32 	%r56, %r55, 23;
	mov.b32 	%f188, %r56;
	ex2.approx.ftz.f32 	%f189, %f187;
	fma.rn.f32 	%f190, %f189, %f188, %f272;
	ld.global.nc.f32 	%f191, [%rd15+2048];
	sub.f32 	%f192, %f191, %f1;
	fma.rn.f32 	%f193, %f192, 0f3BBB989D, 0f3F000000;
	cvt.sat.f32.f32 	%f194, %f193;
	fma.rm.f32 	%f195, %f194, %f182, %f181;
	add.f32 	%f196, %f195, 0fCB40007F;
	neg.f32 	%f197, %f196;
	fma.rn.f32 	%f198, %f192, 0f3FB8AA3B, %f197;
	fma.rn.f32 	%f199, %f192, 0f32A57060, %f198;
	mov.b32 	%r57, %f195;
	shl.b32 	%r58, %r57, 23;
	mov.b32 	%f200, %r58;
	ex2.approx.ftz.f32 	%f201, %f199;
	fma.rn.f32 	%f272, %f201, %f200, %f190;
	add.s32 	%r68, %r68, 1024;
$L__BB3_10:
	and.b32  	%r59, %r6, 512;
	setp.ne.s32 	%p8, %r59, 0;
	@%p8 bra 	$L__BB3_12;
	mul.wide.s32 	%rd16, %r68, 4;
	add.s64 	%rd17, %rd1, %rd16;
	ld.global.nc.f32 	%f202, [%rd17];
	sub.f32 	%f203, %f202, %f1;
	fma.rn.f32 	%f204, %f203, 0f3BBB989D, 0f3F000000;
	cvt.sat.f32.f32 	%f205, %f204;
	mov.f32 	%f206, 0f4B400001;
	mov.f32 	%f207, 0f437C0000;
	fma.rm.f32 	%f208, %f205, %f207, %f206;
	add.f32 	%f209, %f208, 0fCB40007F;
	neg.f32 	%f210, %f209;
	fma.rn.f32 	%f211, %f203, 0f3FB8AA3B, %f210;
	fma.rn.f32 	%f212, %f203, 0f32A57060, %f211;
	mov.b32 	%r60, %f208;
	shl.b32 	%r61, %r60, 23;
	mov.b32 	%f213, %r61;
	ex2.approx.ftz.f32 	%f214, %f212;
	fma.rn.f32 	%f272, %f214, %f213, %f272;
$L__BB3_12:
	st.shared.f32 	[%r4], %f272;
$L__BB3_13:
	bar.sync 	0;
	setp.gt.u32 	%p9, %r1, 255;
	@%p9 bra 	$L__BB3_15;
	ld.shared.f32 	%f215, [%r4];
	ld.shared.f32 	%f216, [%r4+1024];
	add.f32 	%f217, %f215, %f216;
	st.shared.f32 	[%r4], %f217;
$L__BB3_15:
	bar.sync 	0;
	setp.gt.u32 	%p10, %r1, 127;
	@%p10 bra 	$L__BB3_17;
	ld.shared.f32 	%f218, [%r4];
	ld.shared.f32 	%f219, [%r4+512];
	add.f32 	%f220, %f218, %f219;
	st.shared.f32 	[%r4], %f220;
$L__BB3_17:
	bar.sync 	0;
	setp.gt.u32 	%p11, %r1, 63;
	@%p11 bra 	$L__BB3_19;
	ld.shared.f32 	%f221, [%r4];
	ld.shared.f32 	%f222, [%r4+256];
	add.f32 	%f223, %f221, %f222;
	st.shared.f32 	[%r4], %f223;
$L__BB3_19:
	bar.sync 	0;
	setp.gt.u32 	%p12, %r1, 31;
	@%p12 bra 	$L__BB3_22;
	ld.volatile.shared.f32 	%f224, [%r4];
	ld.volatile.shared.f32 	%f225, [%r4+128];
	add.f32 	%f226, %f224, %f225;
	st.volatile.shared.f32 	[%r4], %f226;
	ld.volatile.shared.f32 	%f227, [%r4];
	ld.volatile.shared.f32 	%f228, [%r4+64];
	add.f32 	%f229, %f227, %f228;
	st.volatile.shared.f32 	[%r4], %f229;
	ld.volatile.shared.f32 	%f230, [%r4];
	ld.volatile.shared.f32 	%f231, [%r4+32];
	add.f32 	%f232, %f230, %f231;
	st.volatile.shared.f32 	[%r4], %f232;
	ld.volatile.shared.f32 	%f233, [%r4];
	ld.volatile.shared.f32 	%f234, [%r4+16];
	add.f32 	%f235, %f233, %f234;
	st.volatile.shared.f32 	[%r4], %f235;
	ld.volatile.shared.f32 	%f236, [%r4];
	ld.volatile.shared.f32 	%f237, [%r4+8];
	add.f32 	%f238, %f236, %f237;
	st.volatile.shared.f32 	[%r4], %f238;
	ld.volatile.shared.f32 	%f239, [%r4];
	ld.volatile.shared.f32 	%f240, [%r4+4];
	add.f32 	%f241, %f239, %f240;
	st.volatile.shared.f32 	[%r4], %f241;
	setp.ne.s32 	%p13, %r1, 0;
	@%p13 bra 	$L__BB3_22;
	ld.shared.f32 	%f242, [_ZZ19forward_log_sum_expE4psum];
	setp.lt.f32 	%p14, %f242, 0f00800000;
	mul.f32 	%f243, %f242, 0f4B000000;
	selp.f32 	%f244, %f243, %f242, %p14;
	selp.f32 	%f245, 0fC1B80000, 0f00000000, %p14;
	mov.b32 	%r62, %f244;
	add.s32 	%r63, %r62, -1059760811;
	and.b32  	%r64, %r63, -8388608;
	sub.s32 	%r65, %r62, %r64;
	mov.b32 	%f246, %r65;
	cvt.rn.f32.s32 	%f247, %r64;
	fma.rn.f32 	%f248, %f247, 0f34000000, %f245;
	add.f32 	%f249, %f246, 0fBF800000;
	fma.rn.f32 	%f250, %f249, 0fBE055027, 0f3E1039F6;
	fma.rn.f32 	%f251, %f250, %f249, 0fBDF8CDCC;
	fma.rn.f32 	%f252, %f251, %f249, 0f3E0F2955;
	fma.rn.f32 	%f253, %f252, %f249, 0fBE2AD8B9;
	fma.rn.f32 	%f254, %f253, %f249, 0f3E4CED0B;
	fma.rn.f32 	%f255, %f254, %f249, 0fBE7FFF22;
	fma.rn.f32 	%f256, %f255, %f249, 0f3EAAAA78;
	fma.rn.f32 	%f257, %f256, %f249, 0fBF000000;
	mul.f32 	%f258, %f249, %f257;
	fma.rn.f32 	%f259, %f258, %f249, %f249;
	fma.rn.f32 	%f260, %f248, 0f3F317218, %f259;
	setp.gt.u32 	%p15, %r62, 2139095039;
	fma.rn.f32 	%f261, %f244, 0f7F800000, 0f7F800000;
	selp.f32 	%f262, %f261, %f260, %p15;
	setp.eq.f32 	%p16, %f244, 0f00000000;
	selp.f32 	%f263, 0fFF800000, %f262, %p16;
	add.f32 	%f264, %f1, %f263;
	st.global.f32 	[%rd2], %f264;
$L__BB3_22:
	ret;

}
	// .globl	viterbi_init
.visible .entry viterbi_init(
	.param .u64 .ptr .align 1 viterbi_init_param_0,
	.param .u32 viterbi_init_param_1,
	.param .u64 .ptr .align 1 viterbi_init_param_2,
	.param .u64 .ptr .align 1 viterbi_init_param_3,
	.param .u64 .ptr .align 1 viterbi_init_param_4,
	.param .u64 .ptr .align 1 viterbi_init_param_5,
	.param .u64 .ptr .align 1 viterbi_init_param_6,
	.param .f32 viterbi_init_param_7,
	.param .f32 viterbi_init_param_8
)
{
	.reg .pred 	%p<2>;
	.reg .b16 	%rs<3>;
	.reg .b32 	%r<14>;
	.reg .b32 	%f<4>;
	.reg .b64 	%rd<17>;

	ld.param.u64 	%rd1, [viterbi_init_param_0];
	ld.param.u32 	%r2, [viterbi_init_param_1];
	ld.param.u64 	%rd2, [viterbi_init_param_2];
	ld.param.u64 	%rd3, [viterbi_init_param_3];
	ld.param.u64 	%rd4, [viterbi_init_param_4];
	mov.u32 	%r3, %ctaid.x;
	mov.u32 	%r4, %ntid.x;
	mov.u32 	%r5, %tid.x;
	mad.lo.s32 	%r1, %r3, %r4, %r5;
	setp.gt.u32 	%p1, %r1, 262143;
	@%p1 bra 	$L__BB4_2;
	cvta.to.global.u64 	%rd5, %rd1;
	cvta.to.global.u64 	%rd6, %rd3;
	cvta.to.global.u64 	%rd7, %rd4;
	cvta.to.global.u64 	%rd8, %rd2;
	mov.u32 	%r6, %ctaid.y;
	mul.lo.s32 	%r7, %r2, %r6;
	cvt.u64.u32 	%rd9, %r7;
	add.s64 	%rd10, %rd5, %rd9;
	ld.global.nc.u8 	%rs1, [%rd10];
	cvt.u16.u8 	%rs2, %rs1;
	and.b32  	%r8, %r1, 262143;
	mul.wide.u32 	%rd11, %r8, 4;
	add.s64 	%rd12, %rd6, %rd11;
	ld.global.nc.f32 	%f1, [%rd12];
	mul.wide.u16 	%r9, %rs2, 16384;
	shr.u32 	%r10, %r1, 4;
	add.s32 	%r11, %r9, %r10;
	mul.wide.u32 	%rd13, %r11, 4;
	add.s64 	%rd14, %rd7, %rd13;
	ld.global.nc.f32 	%f2, [%rd14];
	add.f32 	%f3, %f1, %f2;
	shl.b32 	%r12, %r6, 18;
	add.s32 	%r13, %r12, %r1;
	mul.wide.u32 	%rd15, %r13, 4;
	add.s64 	%rd16, %rd8, %rd15;
	st.global.f32 	[%rd16], %f3;
$L__BB4_2:
	ret;

}
	// .globl	viterbi_init_batch
.visible .entry viterbi_init_batch(
	.param .u64 .ptr .align 1 viterbi_init_batch_param_0,
	.param .u64 .ptr .align 1 viterbi_init_batch_param_1,
	.param .u32 viterbi_init_batch_param_2,
	.param .u64 .ptr .align 1 viterbi_init_batch_param_3,
	.param .u64 .ptr .align 1 viterbi_init_batch_param_4,
	.param .u32 viterbi_init_batch_param_5,
	.param .u64 .ptr .align 1 viterbi_init_batch_param_6,
	.param .u64 .ptr .align 1 viterbi_init_batch_param_7,
	.param .u64 .ptr .align 1 viterbi_init_batch_param_8,
	.param .u64 .ptr .align 1 viterbi_init_batch_param_9,
	.param .f32 viterbi_init_batch_param_10,
	.param .f32 viterbi_init_batch_param_11
)
{
	.reg .pred 	%p<4>;
	.reg .b16 	%rs<3>;
	.reg .b32 	%r<20>;
	.reg .b32 	%f<2>;
	.reg .b64 	%rd<23>;

	ld.param.u64 	%rd3, [viterbi_init_batch_param_0];
	ld.param.u64 	%rd4, [viterbi_init_batch_param_1];
	ld.param.u32 	%r3, [viterbi_init_batch_param_2];
	ld.param.u64 	%rd5, [viterbi_init_batch_param_3];
	ld.param.u64 	%rd7, [viterbi_init_batch_param_4];
	ld.param.u32 	%r4, [viterbi_init_batch_param_5];
	ld.param.u64 	%rd6, [viterbi_init_batch_param_7];
	cvta.to.global.u64 	%rd1, %rd7;
	mov.u32 	%r5, %ctaid.x;
	mov.u32 	%r6, %ntid.x;
	mov.u32 	%r7, %tid.x;
	mad.lo.s32 	%r1, %r5, %r6, %r7;
	mov.u32 	%r2, %ctaid.y;
	setp.gt.u32 	%p1, %r1, 262143;
	@%p1 bra 	$L__BB5_5;
	cvta.to.global.u64 	%rd8, %rd4;
	mul.wide.u32 	%rd9, %r2, 4;
	add.s64 	%rd10, %rd8, %rd9;
	ld.global.nc.u32 	%r8, [%rd10];
	setp.ge.s32 	%p2, %r4, %r8;
	@%p2 bra 	$L__BB5_5;
	mad.lo.s32 	%r9, %r3, %r2, %r4;
	cvt.u64.u32 	%rd11, %r9;
	cvta.to.global.u64 	%rd12, %rd3;
	add.s64 	%rd2, %rd12, %rd11;
	add.s32 	%r10, %r9, -1;
	cvta.to.global.u64 	%rd13, %rd5;
	mul.wide.u32 	%rd14, %r10, 4;
	add.s64 	%rd15, %rd13, %rd14;
	ld.global.nc.u32 	%r11, [%rd15];
	setp.ne.s32 	%p3, %r1, %r11;
	@%p3 bra 	$L__BB5_4;
	ld.global.nc.u8 	%rs1, [%rd2];
	cvt.u16.u8 	%rs2, %rs1;
	mul.wide.u16 	%r15, %rs2, 16384;
	shr.u32 	%r16, %r1, 4;
	add.s32 	%r17, %r15, %r16;
	cvta.to.global.u64 	%rd18, %rd6;
	mul.wide.u32 	%rd19, %r17, 4;
	add.s64 	%rd20, %rd18, %rd19;
	ld.global.nc.f32 	%f1, [%rd20];
	shl.b32 	%r18, %r2, 18;
	add.s32 	%r19, %r18, %r1;
	mul.wide.u32 	%rd21, %r19, 4;
	add.s64 	%rd22, %rd1, %rd21;
	st.global.f32 	[%rd22], %f1;
	bra.uni 	$L__BB5_5;
$L__BB5_4:
	shl.b32 	%r12, %r2, 18;
	add.s32 	%r13, %r12, %r1;
	mul.wide.u32 	%rd16, %r13, 4;
	add.s64 	%rd17, %rd1, %rd16;
	mov.b32 	%r14, -8388608;
	st.global.u32 	[%rd17], %r14;
$L__BB5_5:
	ret;

}
	// .globl	viterbi_forward
.visible .entry viterbi_forward(
	.param .u64 .ptr .align 1 viterbi_forward_param_0,
	.param .u64 .ptr .align 1 viterbi_forward_param_1,
	.param .u32 viterbi_forward_param_2,
	.param .u64 .ptr .align 1 viterbi_forward_param_3,
	.param .u64 .ptr .align 1 viterbi_forward_param_4,
	.param .u64 .ptr .align 1 viterbi_forward_param_5,
	.param .u32 viterbi_forward_param_6,
	.param .u32 viterbi_forward_param_7,
	.param .u64 .ptr .align 1 viterbi_forward_param_8,
	.param .u64 .ptr .align 1 viterbi_forward_param_9,
	.param .u64 .ptr .align 1 viterbi_forward_param_10,
	.param .u64 .ptr .align 1 viterbi_forward_param_11,
	.param .f32 viterbi_forward_param_12,
	.param .f32 viterbi_forward_param_13
)
{
	.reg .pred 	%p<13>;
	.reg .b16 	%rs<3>;
	.reg .b32 	%r<40>;
	.reg .b32 	%f<33>;
	.reg .b64 	%rd<49>;

	ld.param.u64 	%rd5, [viterbi_forward_param_1];
	ld.param.u32 	%r8, [viterbi_forward_param_2];
	ld.param.u64 	%rd6, [viterbi_forward_param_3];
	ld.param.u64 	%rd7, [viterbi_forward_param_4];
	ld.param.u64 	%rd11, [viterbi_forward_param_5];
	ld.param.u32 	%r9, [viterbi_forward_param_6];
	ld.param.u32 	%r10, [viterbi_forward_param_7];
	ld.param.f32 	%f1, [viterbi_forward_param_12];
	ld.param.f32 	%f2, [viterbi_forward_param_13];
	cvta.to.global.u64 	%rd1, %rd11;
	mov.u32 	%r11, %ctaid.x;
	mov.u32 	%r12, %ntid.x;
	mov.u32 	%r13, %tid.x;
	mad.lo.s32 	%r1, %r11, %r12, %r13;
	mov.u32 	%r2, %ctaid.y;
	setp.gt.u32 	%p1, %r1, 262143;
	@%p1 bra 	$L__BB6_6;
	cvta.to.global.u64 	%rd12, %rd5;
	cvta.to.global.u64 	%rd13, %rd7;
	cvta.to.global.u64 	%rd14, %rd6;
	and.b32  	%r14, %r10, 1;
	setp.eq.b32 	%p2, %r14, 1;
	selp.b64 	%rd2, %rd14, %rd13, %p2;
	selp.b64 	%rd3, %rd13, %rd14, %p2;
	shl.b32 	%r3, %r2, 18;
	add.s32 	%r4, %r3, %r1;
	shl.b32 	%r15, %r10, 18;
	mad.lo.s32 	%r16, %r2, 268173312, %r4;
	add.s32 	%r17, %r15, %r16;
	add.s32 	%r5, %r17, -262144;
	add.s32 	%r6, %r10, %r9;
	mul.wide.u32 	%rd15, %r2, 4;
	add.s64 	%rd16, %rd12, %rd15;
	ld.global.nc.u32 	%r7, [%rd16];
	setp.ge.s32 	%p3, %r6, %r7;
	@%p3 bra 	$L__BB6_3;
	ld.param.u64 	%rd48, [viterbi_forward_param_11];
	ld.param.u64 	%rd47, [viterbi_forward_param_10];
	ld.param.u64 	%rd46, [viterbi_forward_param_9];
	ld.param.u64 	%rd45, [viterbi_forward_param_0];
	mad.lo.s32 	%r18, %r8, %r2, %r6;
	cvt.u64.u32 	%rd24, %r18;
	cvta.to.global.u64 	%rd25, %rd45;
	add.s64 	%rd26, %rd25, %rd24;
	and.b32  	%r19, %r1, 15;
	cvta.to.global.u64 	%rd27, %rd48;
	shl.b32 	%r20, %r1, 2;
	cvt.u64.u32 	%rd28, %r20;
	and.b64  	%rd29, %rd28, 60;
	add.s64 	%rd30, %rd27, %rd29;
	ld.global.nc.f32 	%f4, [%rd30];
	shr.u32 	%r21, %r1, 4;
	and.b32  	%r22, %r21, 3;
	shr.u32 	%r23, %r1, 2;
	and.b32  	%r24, %r23, 65520;
	ld.global.nc.u8 	%rs1, [%rd26];
	cvt.u16.u8 	%rs2, %rs1;
	add.s32 	%r25, %r3, %r24;
	mul.wide.u32 	%rd31, %r25, 4;
	add.s64 	%rd32, %rd2, %rd31;
	ld.global.f32 	%f5, [%rd32];
	shr.u32 	%r26, %r24, 2;
	or.b32  	%r27, %r26, %r22;
	cvta.to.global.u64 	%rd33, %rd47;
	mul.wide.u32 	%rd34, %r27, 4;
	add.s64 	%rd35, %rd33, %rd34;
	ld.global.nc.f32 	%f6, [%rd35];
	add.f32 	%f7, %f6, %f4;
	add.f32 	%f8, %f5, %f7;
	max.f32 	%f9, %f8, 0fFF800000;
	or.b32  	%r28, %r24, 65536;
	ld.global.f32 	%f10, [%rd32+262144];
	ld.global.nc.f32 	%f11, [%rd35+65536];
	add.f32 	%f12, %f11, %f4;
	add.f32 	%f13, %f10, %f12;
	setp.gt.f32 	%p5, %f13, %f9;
	selp.b32 	%r29, %r28, %r24, %p5;
	selp.f32 	%f14, %f13, %f9, %p5;
	or.b32  	%r30, %r24, 131072;
	ld.global.f32 	%f15, [%rd32+524288];
	ld.global.nc.f32 	%f16, [%rd35+131072];
	add.f32 	%f17, %f16, %f4;
	add.f32 	%f18, %f15, %f17;
	setp.gt.f32 	%p6, %f18, %f14;
	selp.b32 	%r31, %r30, %r29, %p6;
	selp.f32 	%f19, %f18, %f14, %p6;
	or.b32  	%r32, %r24, 196608;
	ld.global.f32 	%f20, [%rd32+786432];
	ld.global.nc.f32 	%f21, [%rd35+196608];
	add.f32 	%f22, %f21, %f4;
	add.f32 	%f23, %f20, %f22;
	setp.gt.f32 	%p7, %f23, %f19;
	selp.b32 	%r33, %r32, %r31, %p7;
	selp.f32 	%f24, %f23, %f19, %p7;
	setp.eq.s32 	%p8, %r19, 15;
	selp.f32 	%f25, %f1, %f23, %p8;
	setp.eq.s32 	%p9, %r19, 14;
	selp.f32 	%f26, %f2, %f25, %p9;
	setp.lt.u32 	%p10, %r19, 14;
	setp.ne.s32 	%p11, %r19, 15;
	selp.u32 	%r34, 1, 0, %p11;
	add.s32 	%r35, %r1, %r34;
	selp.f32 	%f27, 0f00000000, %f26, %p10;
	add.s32 	%r36, %r4, %r34;
	mul.wide.u32 	%rd36, %r36, 4;
	add.s64 	%rd37, %rd2, %rd36;
	ld.global.f32 	%f28, [%rd37];
	add.f32 	%f29, %f27, %f28;
	setp.gt.f32 	%p12, %f29, %f24;
	selp.b32 	%r37, %r35, %r33, %p12;
	selp.f32 	%f30, %f29, %f24, %p12;
	mul.wide.u16 	%r38, %rs2, 16384;
	add.s32 	%r39, %r38, %r21;
	cvta.to.global.u64 	%rd38, %rd46;
	mul.wide.u32 	%rd39, %r39, 4;
	add.s64 	%rd40, %rd38, %rd39;
	ld.global.nc.f32 	%f31, [%rd40];
	add.f32 	%f32, %f31, %f30;
	mul.wide.u32 	%rd41, %r4, 4;
	add.s64 	%rd42, %rd3, %rd41;
	st.global.f32 	[%rd42], %f32;
	mul.wide.u32 	%rd43, %r5, 4;
	add.s64 	%rd44, %rd1, %rd43;
	st.global.u32 	[%rd44], %r37;
	bra.uni 	$L__BB6_6;
$L__BB6_3:
	setp.ne.s32 	%p4, %r6, %r7;
	@%p4 bra 	$L__BB6_5;
	mul.wide.u32 	%rd19, %r4, 4;
	add.s64 	%rd20, %rd2, %rd19;
	ld.global.f32 	%f3, [%rd20];
	add.s64 	%rd21, %rd3, %rd19;
	st.global.f32 	[%rd21], %f3;
	mul.wide.u32 	%rd22, %r5, 4;
	add.s64 	%rd23, %rd1, %rd22;
	st.global.u32 	[%rd23], %r1;
	bra.uni 	$L__BB6_6;
$L__BB6_5:
	mul.wide.u32 	%rd17, %r5, 4;
	add.s64 	%rd18, %rd1, %rd17;
	st.global.u32 	[%rd18], %r1;
$L__BB6_6:
	ret;

}
	// .globl	viterbi_backward
.visible .entry viterbi_backward(
	.param .u64 .ptr .align 1 viterbi_backward_param_0,
	.param .u64 .ptr .align 1 viterbi_backward_param_1,
	.param .u64 .ptr .align 1 viterbi_backward_param_2,
	.param .u32 viterbi_backward_param_3,
	.param .u32 viterbi_backward_param_4
)
{
	.reg .pred 	%p<19>;
	.reg .b32 	%r<46>;
	.reg .b32 	%f<31>;
	.reg .b64 	%rd<39>;
	// demoted variable
	.shared .align 4 .b8 _ZZ16viterbi_backwardE4maxs[2048];
	// demoted variable
	.shared .align 4 .b8 _ZZ16viterbi_backwardE4maxp[2048];
	ld.param.u64 	%rd11, [viterbi_backward_param_0];
	ld.param.u64 	%rd9, [viterbi_backward_param_1];
	ld.param.u64 	%rd10, [viterbi_backward_param_2];
	ld.param.u32 	%r14, [viterbi_backward_param_3];
	ld.param.u32 	%r15, [viterbi_backward_param_4];
	cvta.to.global.u64 	%rd1, %rd11;
	mov.u32 	%r1, %tid.x;
	cvt.u64.u32 	%rd12, %r1;
	mov.u32 	%r16, %ctaid.x;
	cvt.u64.u32 	%rd2, %r16;
	mul.wide.u32 	%rd13, %r16, 262144;
	shl.b32 	%r17, %r1, 2;
	mov.u32 	%r18, _ZZ16viterbi_backwardE4maxs;
	add.s32 	%r2, %r18, %r17;
	st.shared.u32 	[%r2], %r1;
	or.b64  	%rd14, %rd13, %rd12;
	shl.b64 	%rd15, %rd14, 2;
	add.s64 	%rd16, %rd1, %rd15;
	ld.global.nc.f32 	%f30, [%rd16];
	mov.u32 	%r19, _ZZ16viterbi_backwardE4maxp;
	add.s32 	%r3, %r19, %r17;
	st.shared.f32 	[%r3], %f30;
	cvt.u32.u64 	%r4, %rd13;
	or.b32  	%r43, %r1, %r4;
	cvt.s64.s32 	%rd38, %r43;
	add.s64 	%rd4, %rd13, 262144;
	setp.le.u64 	%p1, %rd4, %rd38;
	@%p1 bra 	$L__BB7_4;
$L__BB7_1:
	shl.b64 	%rd17, %rd38, 2;
	add.s64 	%rd18, %rd1, %rd17;
	ld.global.nc.f32 	%f3, [%rd18];
	setp.leu.f32 	%p2, %f3, %f30;
	@%p2 bra 	$L__BB7_3;
	st.shared.f32 	[%r3], %f3;
	sub.s32 	%r20, %r43, %r4;
	st.shared.u32 	[%r2], %r20;
	mov.f32 	%f30, %f3;
$L__BB7_3:
	add.s32 	%r43, %r43, 512;
	cvt.s64.s32 	%rd38, %r43;
	setp.gt.u64 	%p3, %rd4, %rd38;
	@%p3 bra 	$L__BB7_1;
$L__BB7_4:
	bar.sync 	0;
	setp.gt.u32 	%p4, %r1, 255;
	@%p4 bra 	$L__BB7_7;
	ld.shared.f32 	%f5, [%r3+1024];
	ld.shared.f32 	%f8, [%r3];
	setp.leu.f32 	%p5, %f5, %f8;
	@%p5 bra 	$L__BB7_7;
	st.shared.f32 	[%r3], %f5;
	ld.shared.u32 	%r21, [%r2+1024];
	st.shared.u32 	[%r2], %r21;
$L__BB7_7:
	bar.sync 	0;
	setp.gt.u32 	%p6, %r1, 127;
	@%p6 bra 	$L__BB7_10;
	ld.shared.f32 	%f6, [%r3+512];
	ld.shared.f32 	%f9, [%r3];
	setp.leu.f32 	%p7, %f6, %f9;
	@%p7 bra 	$L__BB7_10;
	st.shared.f32 	[%r3], %f6;
	ld.shared.u32 	%r22, [%r2+512];
	st.shared.u32 	[%r2], %r22;
$L__BB7_10:
	bar.sync 	0;
	setp.gt.u32 	%p8, %r1, 63;
	@%p8 bra 	$L__BB7_13;
	ld.shared.f32 	%f7, [%r3+256];
	ld.shared.f32 	%f10, [%r3];
	setp.leu.f32 	%p9, %f7, %f10;
	@%p9 bra 	$L__BB7_13;
	st.shared.f32 	[%r3], %f7;
	ld.shared.u32 	%r23, [%r2+256];
	st.shared.u32 	[%r2], %r23;
$L__BB7_13:
	bar.sync 	0;
	setp.gt.u32 	%p10, %r1, 31;
	@%p10 bra 	$L__BB7_30;
	ld.volatile.shared.f32 	%f11, [%r3+128];
	ld.volatile.shared.f32 	%f12, [%r3];
	setp.leu.f32 	%p11, %f11, %f12;
	@%p11 bra 	$L__BB7_16;
	ld.volatile.shared.f32 	%f13, [%r3+128];
	st.volatile.shared.f32 	[%r3], %f13;
	ld.volatile.shared.u32 	%r24, [%r2+128];
	st.volatile.shared.u32 	[%r2], %r24;
$L__BB7_16:
	ld.volatile.shared.f32 	%f14, [%r3+64];
	ld.volatile.shared.f32 	%f15, [%r3];
	setp.leu.f32 	%p12, %f14, %f15;
	@%p12 bra 	$L__BB7_18;
	ld.volatile.shared.f32 	%f16, [%r3+64];
	st.volatile.shared.f32 	[%r3], %f16;
	ld.volatile.shared.u32 	%r25, [%r2+64];
	st.volatile.shared.u32 	[%r2], %r25;
$L__BB7_18:
	ld.volatile.shared.f32 	%f17, [%r3+32];
	ld.volatile.shared.f32 	%f18, [%r3];
	setp.leu.f32 	%p13, %f17, %f18;
	@%p13 bra 	$L__BB7_20;
	ld.volatile.shared.f32 	%f19, [%r3+32];
	st.volatile.shared.f32 	[%r3], %f19;
	ld.volatile.shared.u32 	%r26, [%r2+32];
	st.volatile.shared.u32 	[%r2], %r26;
$L__BB7_20:
	ld.volatile.shared.f32 	%f20, [%r3+16];
	ld.volatile.shared.f32 	%f21, [%r3];
	setp.leu.f32 	%p14, %f20, %f21;
	@%p14 bra 	$L__BB7_22;
	ld.volatile.shared.f32 	%f22, [%r3+16];
	st.volatile.shared.f32 	[%r3], %f22;
	ld.volatile.shared.u32 	%r27, [%r2+16];
	st.volatile.shared.u32 	[%r2], %r27;
$L__BB7_22:
	ld.volatile.shared.f32 	%f23, [%r3+8];
	ld.volatile.shared.f32 	%f24, [%r3];
	setp.leu.f32 	%p15, %f23, %f24;
	@%p15 bra 	$L__BB7_24;
	ld.volatile.shared.f32 	%f25, [%r3+8];
	st.volatile.shared.f32 	[%r3], %f25;
	ld.volatile.shared.u32 	%r28, [%r2+8];
	st.volatile.shared.u32 	[%r2], %r28;
$L__BB7_24:
	ld.volatile.shared.f32 	%f26, [%r3+4];
	ld.volatile.shared.f32 	%f27, [%r3];
	setp.leu.f32 	%p16, %f26, %f27;
	@%p16 bra 	$L__BB7_26;
	ld.volatile.shared.f32 	%f28, [%r3+4];
	st.volatile.shared.f32 	[%r3], %f28;
	ld.volatile.shared.u32 	%r29, [%r2+4];
	st.volatile.shared.u32 	[%r2], %r29;
$L__BB7_26:
	setp.ne.s32 	%p17, %r1, 0;
	@%p17 bra 	$L__BB7_30;
	ld.shared.u32 	%r44, [_ZZ16viterbi_backwardE4maxs];
	cvt.s64.s32 	%rd19, %r14;
	cvt.s64.s32 	%rd20, %r15;
	mad.lo.s64 	%rd21, %rd19, %rd2, %rd20;
	cvta.to.global.u64 	%rd22, %rd10;
	shl.b64 	%rd23, %rd21, 2;
	add.s64 	%rd7, %rd22, %rd23;
	shl.b64 	%rd24, %rd2, 30;
	cvta.to.global.u64 	%rd25, %rd9;
	add.s64 	%rd8, %rd25, %rd24;
	st.global.u32 	[%rd7+4092], %r44;
	mov.b32 	%r45, 1022;
$L__BB7_28:
	shl.b32 	%r31, %r45, 18;
	add.s32 	%r32, %r31, %r44;
	mul.wide.u32 	%rd26, %r32, 4;
	add.s64 	%rd27, %rd8, %rd26;
	ld.global.nc.u32 	%r33, [%rd27];
	mul.wide.u32 	%rd28, %r45, 4;
	add.s64 	%rd29, %rd7, %rd28;
	st.global.u32 	[%rd29], %r33;
	add.s32 	%r34, %r31, %r33;
	add.s32 	%r35, %r34, -262144;
	mul.wide.u32 	%rd30, %r35, 4;
	add.s64 	%rd31, %rd8, %rd30;
	ld.global.nc.u32 	%r36, [%rd31];
	st.global.u32 	[%rd29+-4], %r36;
	add.s32 	%r37, %r45, -2;
	shl.b32 	%r38, %r37, 18;
	add.s32 	%r39, %r38, %r36;
	mul.wide.u32 	%rd32, %r39, 4;
	add.s64 	%rd33, %rd8, %rd32;
	ld.global.nc.u32 	%r11, [%rd33];
	st.global.u32 	[%rd29+-8], %r11;
	setp.eq.s32 	%p18, %r37, 0;
	@%p18 bra 	$L__BB7_30;
	add.s32 	%r40, %r45, -3;
	shl.b32 	%r41, %r40, 18;
	add.s32 	%r42, %r41, %r11;
	mul.wide.u32 	%rd34, %r42, 4;
	add.s64 	%rd35, %rd8, %rd34;
	ld.global.nc.u32 	%r44, [%rd35];
	mul.wide.u32 	%rd36, %r40, 4;
	add.s64 	%rd37, %rd7, %rd36;
	st.global.u32 	[%rd37], %r44;
	add.s32 	%r45, %r45, -4;
	bra.uni 	$L__BB7_28;
$L__BB7_30:
	ret;

}


// ===== COMPILED SASS (sm_100) =====

	.target	sm_100

	.elftype	@"ET_EXEC"


//--------------------- .note.nv.tkinfo           --------------------------
	.section	.note.nv.tkinfo,"",@"SHT_NOTE"
	.sectionflags	@"SHF_NOTE_NV_TKINFO"
	.tkinfo
        /*0018*/ 	.word	0x00000002
        /*0030*/ 	.string	""
        /*0030*/ 	.string	"ptxas"
        /*0030*/ 	.string	"Cuda compilation tools, release 13.0, V13.0.88"
        /*0030*/ 	.string	"Build cuda_13.0.r13.0/compiler.36424714_0"
        /*0030*/ 	.string	"-arch sm_100 -m 64 "



//--------------------- .note.nv.cuinfo           --------------------------
	.section	.note.nv.cuinfo,"",@"SHT_NOTE"
	.sectionflags	@"SHF_NOTE_NV_CUINFO"
        /*0018*/ 	.short	0x0002
        /*001a*/ 	.short	0x0064
        /*001c*/ 	.short	0x0082
	.zero		2


//--------------------- .nv.info                  --------------------------
	.section	.nv.info,"",@"SHT_CUDA_INFO"
	.align	4


	//----- nvinfo : EIATTR_REGCOUNT
	.align		4
        /*0000*/ 	.byte	0x04, 0x2f
        /*0002*/ 	.short	(.L_1 - .L_0)
	.align		4
.L_0:
        /*0004*/ 	.word	index@(forward_init)
        /*0008*/ 	.word	0x00000010


	//----- nvinfo : EIATTR_FRAME_SIZE
	.align		4
.L_1:
        /*000c*/ 	.byte	0x04, 0x11
        /*000e*/ 	.short	(.L_3 - .L_2)
	.align		4
.L_2:
        /*0010*/ 	.word	index@(forward_init)
        /*0014*/ 	.word	0x00000000


	//----- nvinfo : EIATTR_REGCOUNT
	.align		4
.L_3:
        /*0018*/ 	.byte	0x04, 0x2f
        /*001a*/ 	.short	(.L_5 - .L_4)
	.align		4
.L_4:
        /*001c*/ 	.word	index@(forward_step)
        /*0020*/ 	.word	0x0000001b


	//----- nvinfo : EIATTR_FRAME_SIZE
	.align		4
.L_5:
        /*0024*/ 	.byte	0x04, 0x11
        /*0026*/ 	.short	(.L_7 - .L_6)
	.align		4
.L_6:
        /*0028*/ 	.word	index@(forward_step)
        /*002c*/ 	.word	0x00000000


	//----- nvinfo : EIATTR_REGCOUNT
	.align		4
.L_7:
        /*0030*/ 	.byte	0x04, 0x2f
        /*0032*/ 	.short	(.L_9 - .L_8)
	.align		4
.L_8:
        /*0034*/ 	.word	index@(forward_max)
        /*0038*/ 	.word	0x00000020


	//----- nvinfo : EIATTR_FRAME_SIZE
	.align		4
.L_9:
        /*003c*/ 	.byte	0x04, 0x11
        /*003e*/ 	.short	(.L_11 - .L_10)
	.align		4
.L_10:
        /*0040*/ 	.word	index@(forward_max)
        /*0044*/ 	.word	0x00000000


	//----- nvinfo : EIATTR_REGCOUNT
	.align		4
.L_11:
        /*0048*/ 	.byte	0x04, 0x2f
        /*004a*/ 	.short	(.L_13 - .L_12)
	.align		4
.L_12:
        /*004c*/ 	.word	index@(forward_log_sum_exp)
        /*0050*/ 	.word	0x00000020


	//----- nvinfo : EIATTR_FRAME_SIZE
	.align		4
.L_13:
        /*0054*/ 	.byte	0x04, 0x11
        /*0056*/ 	.short	(.L_15 - .L_14)
	.align		4
.L_14:
        /*0058*/ 	.word	index@(forward_log_sum_exp)
        /*005c*/ 	.word	0x00000000


	//----- nvinfo : EIATTR_REGCOUNT
	.align		4
.L_15:
        /*0060*/ 	.byte	0x04, 0x2f
        /*0062*/ 	.short	(.L_17 - .L_16)
	.align		4
.L_16:
        /*0064*/ 	.word	index@(viterbi_init)
        /*0068*/ 	.word	0x00000010


	//----- nvinfo : EIATTR_FRAME_SIZE
	.align		4
.L_17:
        /*006c*/ 	.byte	0x04, 0x11
        /*006e*/ 	.short	(.L_19 - .L_18)
	.align		4
.L_18:
        /*0070*/ 	.word	index@(viterbi_init)
        /*0074*/ 	.word	0x00000000


	//----- nvinfo : EIATTR_REGCOUNT
	.align		4
.L_19:
        /*0078*/ 	.byte	0x04, 0x2f
        /*007a*/ 	.short	(.L_21 - .L_20)
	.align		4
.L_20:
        /*007c*/ 	.word	index@(viterbi_init_batch)
        /*0080*/ 	.word	0x0000000c


	//----- nvinfo : EIATTR_FRAME_SIZE
	.align		4
.L_21:
        /*0084*/ 	.byte	0x04, 0x11
        /*0086*/ 	.short	(.L_23 - .L_22)
	.align		4
.L_22:
        /*0088*/ 	.word	index@(viterbi_init_batch)
        /*008c*/ 	.word	0x00000000


	//----- nvinfo : EIATTR_REGCOUNT
	.align		4
.L_23:
        /*0090*/ 	.byte	0x04, 0x2f
        /*0092*/ 	.short	(.L_25 - .L_24)
	.align		4
.L_24:
        /*0094*/ 	.word	index@(viterbi_forward)
        /*0098*/ 	.word	0x00000020


	//----- nvinfo : EIATTR_FRAME_SIZE
	.align		4
.L_25:
        /*009c*/ 	.byte	0x04, 0x11
        /*009e*/ 	.short	(.L_27 - .L_26)
	.align		4
.L_26:
        /*00a0*/ 	.word	index@(viterbi_forward)
        /*00a4*/ 	.word	0x00000000


	//----- nvinfo : EIATTR_REGCOUNT
	.align		4
.L_27:
        /*00a8*/ 	.byte	0x04, 0x2f
        /*00aa*/ 	.short	(.L_29 - .L_28)
	.align		4
.L_28:
        /*00ac*/ 	.word	index@(viterbi_backward)
        /*00b0*/ 	.word	0x0000001a


	//----- nvinfo : EIATTR_FRAME_SIZE
	.align		4
.L_29:
        /*00b4*/ 	.byte	0x04, 0x11
        /*00b6*/ 	.short	(.L_31 - .L_30)
	.align		4
.L_30:
        /*00b8*/ 	.word	index@(viterbi_backward)
        /*00bc*/ 	.word	0x00000000


	//----- nvinfo : EIATTR_MIN_STACK_SIZE
	.align		4
.L_31:
        /*00c0*/ 	.byte	0x04, 0x12
        /*00c2*/ 	.short	(.L_33 - .L_32)
	.align		4
.L_32:
        /*00c4*/ 	.word	index@(viterbi_backward)
        /*00c8*/ 	.word	0x00000000


	//----- nvinfo : EIATTR_MIN_STACK_SIZE
	.align		4
.L_33:
        /*00cc*/ 	.byte	0x04, 0x12
        /*00ce*/ 	.short	(.L_35 - .L_34)
	.align		4
.L_34:
        /*00d0*/ 	.word	index@(viterbi_forward)
        /*00d4*/ 	.word	0x00000000


	//----- nvinfo : EIATTR_MIN_STACK_SIZE
	.align		4
.L_35:
        /*00d8*/ 	.byte	0x04, 0x12
        /*00da*/ 	.short	(.L_37 - .L_36)
	.align		4
.L_36:
        /*00dc*/ 	.word	index@(viterbi_init_batch)
        /*00e0*/ 	.word	0x00000000


	//----- nvinfo : EIATTR_MIN_STACK_SIZE
	.align		4
.L_37:
        /*00e4*/ 	.byte	0x04, 0x12
        /*00e6*/ 	.short	(.L_39 - .L_38)
	.align		4
.L_38:
        /*00e8*/ 	.word	index@(viterbi_init)
        /*00ec*/ 	.word	0x00000000


	//----- nvinfo : EIATTR_MIN_STACK_SIZE
	.align		4
.L_39:
        /*00f0*/ 	.byte	0x04, 0x12
        /*00f2*/ 	.short	(.L_41 - .L_40)
	.align		4
.L_40:
        /*00f4*/ 	.word	index@(forward_log_sum_exp)
        /*00f8*/ 	.word	0x00000000


	//----- nvinfo : EIATTR_MIN_STACK_SIZE
	.align		4
.L_41:
        /*00fc*/ 	.byte	0x04, 0x12
        /*00fe*/ 	.short	(.L_43 - .L_42)
	.align		4
.L_42:
        /*0100*/ 	.word	index@(forward_max)
        /*0104*/ 	.word	0x00000000


	//----- nvinfo : EIATTR_MIN_STACK_SIZE
	.align		4
.L_43:
        /*0108*/ 	.byte	0x04, 0x12
        /*010a*/ 	.short	(.L_45 - .L_44)
	.align		4
.L_44:
        /*010c*/ 	.word	index@(forward_step)
        /*0110*/ 	.word	0x00000000


	//----- nvinfo : EIATTR_MIN_STACK_SIZE
	.align		4
.L_45:
        /*0114*/ 	.byte	0x04, 0x12
        /*0116*/ 	.short	(.L_47 - .L_46)
	.align		4
.L_46:
        /*0118*/ 	.word	index@(forward_init)
        /*011c*/ 	.word	0x00000000
.L_47:


//--------------------- .nv.compat                --------------------------
	.section	.nv.compat,"",@"SHT_CUDA_COMPAT_INFO"
	.align	4
        /*0000*/ 	.byte	0x02, 0x09, 0x00, 0x00, 0x02, 0x02, 0x01, 0x00, 0x02, 0x05, 0x05, 0x00, 0x03, 0x07, 0x01, 0x01
        /*0010*/ 	.byte	0x02, 0x03, 0x00, 0x00, 0x02, 0x06, 0x01, 0x00, 0x04, 0x0b, 0x08, 0x00, 0x01, 0x00, 0x00, 0x00
        /*0020*/ 	.byte	0x00, 0x00, 0x00, 0x00


//--------------------- .nv.info.viterbi_backward --------------------------
	.section	.nv.info.viterbi_backward,"",@"SHT_CUDA_INFO"
	.sectionflags	@""
	.align	4


	//----- nvinfo : EIATTR_CUDA_API_VERSION
	.align		4
        /*0000*/ 	.byte	0x04, 0x37
        /*0002*/ 	.short	(.L_49 - .L_48)
.L_48:
        /*0004*/ 	.word	0x00000082


	//----- nvinfo : EIATTR_KPARAM_INFO
	.align		4
.L_49:
        /*0008*/ 	.byte	0x04, 0x17
        /*000a*/ 	.short	(.L_51 - .L_50)
.L_50:
        /*000c*/ 	.word	0x00000000
        /*0010*/ 	.short	0x0004
        /*0012*/ 	.short	0x001c
        /*0014*/ 	.byte	0x00, 0xf0, 0x11, 0x00


	//----- nvinfo : EIATTR_KPARAM_INFO
	.align		4
.L_51:
        /*0018*/ 	.byte	0x04, 0x17
        /*001a*/ 	.short	(.L_53 - .L_52)
.L_52:
        /*001c*/ 	.word	0x00000000
        /*0020*/ 	.short	0x0003
        /*0022*/ 	.short	0x0018
        /*0024*/ 	.byte	0x00, 0xf0, 0x11, 0x00


	//----- nvinfo : EIATTR_KPARAM_INFO
	.align		4
.L_53:
        /*0028*/ 	.byte	0x04, 0x17
        /*002a*/ 	.short	(.L_55 - .L_54)
.L_54:
        /*002c*/ 	.word	0x00000000
        /*0030*/ 	.short	0x0002
        /*0032*/ 	.short	0x0010
        /*0034*/ 	.byte	0x00, 0xf5, 0x21, 0x00


	//----- nvinfo : EIATTR_KPARAM_INFO
	.align		4
.L_55:
        /*0038*/ 	.byte	0x04, 0x17
        /*003a*/ 	.short	(.L_57 - .L_56)
.L_56:
        /*003c*/ 	.word	0x00000000
        /*0040*/ 	.short	0x0001
        /*0042*/ 	.short	0x0008
        /*0044*/ 	.byte	0x00, 0xf5, 0x21, 0x00


	//----- nvinfo : EIATTR_KPARAM_INFO
	.align		4
.L_57:
        /*0048*/ 	.byte	0x04, 0x17
        /*004a*/ 	.short	(.L_59 - .L_58)
.L_58:
        /*004c*/ 	.word	0x00000000
        /*0050*/ 	.short	0x0000
        /*0052*/ 	.short	0x0000
        /*0054*/ 	.byte	0x00, 0xf5, 0x21, 0x00


	//----- nvinfo : EIATTR_SPARSE_MMA_MASK
	.align		4
.L_59:
        /*0058*/ 	.byte	0x03, 0x50
        /*005a*/ 	.short	0x0000


	//----- nvinfo : EIATTR_MAXREG_COUNT
	.align		4
        /*005c*/ 	.byte	0x03, 0x1b
        /*005e*/ 	.short	0x00ff


	//----- nvinfo : EIATTR_NUM_BARRIERS
	.align		4
        /*0060*/ 	.byte	0x02, 0x4c
        /*0062*/ 	.byte	0x01
	.zero		1


	//----- nvinfo : EIATTR_MERCURY_ISA_VERSION
	.align		4
        /*0064*/ 	.byte	0x03, 0x5f
        /*0066*/ 	.short	0x0101


	//----- nvinfo : EIATTR_VRC_CTA_INIT_COUNT
	.align		4
        /*0068*/ 	.byte	0x02, 0x4a
	.zero		1
	.zero		1


	//----- nvinfo : EIATTR_EXIT_INSTR_OFFSETS
	.align		4
        /*006c*/ 	.byte	0x04, 0x1c
        /*006e*/ 	.short	(.L_61 - .L_60)


	//   ....[0]....
.L_60:
        /*0070*/ 	.word	0x00000510


	//   ....[1]....
        /*0074*/ 	.word	0x000007d0


	//   ....[2]....
        /*0078*/ 	.word	0x00000b60


	//----- nvinfo : EIATTR_CRS_STACK_SIZE
	.align		4
.L_61:
        /*007c*/ 	.byte	0x04, 0x1e
        /*007e*/ 	.short	(.L_63 - .L_62)
.L_62:
        /*0080*/ 	.word	0x00000000


	//----- nvinfo : EIATTR_CBANK_PARAM_SIZE
	.align		4
.L_63:
        /*0084*/ 	.byte	0x03, 0x19
        /*0086*/ 	.short	0x0020


	//----- nvinfo : EIATTR_PARAM_CBANK
	.align		4
        /*0088*/ 	.byte	0x04, 0x0a
        /*008a*/ 	.short	(.L_65 - .L_64)
	.align		4
.L_64:
        /*008c*/ 	.word	index@(.nv.constant0.viterbi_backward)
        /*0090*/ 	.short	0x0380
        /*0092*/ 	.short	0x0020


	//----- nvinfo : EIATTR_SW_WAR
	.align		4
.L_65:
        /*0094*/ 	.byte	0x04, 0x36
        /*0096*/ 	.short	(.L_67 - .L_66)
.L_66:
        /*0098*/ 	.word	0x00000008
.L_67:


//--------------------- .nv.info.viterbi_forward  --------------------------
	.section	.nv.info.viterbi_forward,"",@"SHT_CUDA_INFO"
	.sectionflags	@""
	.align	4


	//----- nvinfo : EIATTR_CUDA_API_VERSION
	.align		4
        /*0000*/ 	.byte	0x04, 0x37
        /*0002*/ 	.short	(.L_69 - .L_68)
.L_68:
        /*0004*/ 	.word	0x00000082


	//----- nvinfo : EIATTR_KPARAM_INFO
	.align		4
.L_69:
        /*0008*/ 	.byte	0x04, 0x17
        /*000a*/ 	.short	(.L_71 - .L_70)
.L_70:
        /*000c*/ 	.word	0x00000000
        /*0010*/ 	.short	0x000d
        /*0012*/ 	.short	0x005c
        /*0014*/ 	.byte	0x00, 0xf0, 0x11, 0x00


	//----- nvinfo : EIATTR_KPARAM_INFO
	.align		4
.L_71:
        /*0018*/ 	.byte	0x04, 0x17
        /*001a*/ 	.short	(.L_73 - .L_72)
.L_72:
        /*001c*/ 	.word	0x00000000
        /*0020*/ 	.short	0x000c
        /*0022*/ 	.short	0x0058
        /*0024*/ 	.byte	0x00, 0xf0, 0x11, 0x00


	//----- nvinfo : EIATTR_KPARAM_INFO
	.align		4
.L_73:
        /*0028*/ 	.byte	0x04, 0x17
        /*002a*/ 	.short	(.L_75 - .L_74)
.L_74:
        /*002c*/ 	.word	0x00000000
        /*0030*/ 	.short	0x000b
        /*0032*/ 	.short	0x0050
        /*0034*/ 	.byte	0x00, 0xf5, 0x21, 0x00


	//----- nvinfo : EIATTR_KPARAM_INFO
	.align		4
.L_75:
        /*0038*/ 	.byte	0x04, 0x17
        /*003a*/ 	.short	(.L_77 - .L_76)
.L_76:
        /*003c*/ 	.word	0x00000000
        /*0040*/ 	.short	0x000a
        /*0042*/ 	.short	0x0048
        /*0044*/ 	.byte	0x00, 0xf5, 0x21, 0x00


	//----- nvinfo : EIATTR_KPARAM_INFO
	.align		4
.L_77:
        /*0048*/ 	.byte	0x04, 0x17
        /*004a*/ 	.short	(.L_79 - .L_78)
.L_78:
        /*004c*/ 	.word	0x00000000
        /*0050*/ 	.short	0x0009
        /*0052*/ 	.short	0x0040
        /*0054*/ 	.byte	0x00, 0xf5, 0x21, 0x00


	//----- nvinfo : EIATTR_KPARAM_INFO
	.align		4
.L_79:
        /*0058*/ 	.byte	0x04, 0x17
        /*005a*/ 	.short	(.L_81 - .L_80)
.L_80:
        /*005c*/ 	.word	0x00000000
        /*0060*/ 	.short	0x0008
        /*0062*/ 	.short	0x0038
        /*0064*/ 	.byte	0x00, 0xf5, 0x21, 0x00


	//----- nvinfo : EIATTR_KPARAM_INFO
	.align		4
.L_81:
        /*0068*/ 	.byte	0x04, 0x17
        /*006a*/ 	.short	(.L_83 - .L_82)
.L_82:
        /*006c*/ 	.word	0x00000000
        /*0070*/ 	.short	0x0007
        /*0072*/ 	.short	0x0034
        /*0074*/ 	.byte	0x00, 0xf0, 0x11, 0x00


	//----- nvinfo : EIATTR_KPARAM_INFO
	.align		4
.L_83:
        /*0078*/ 	.byte	0x04, 0x17
        /*007a*/ 	.short	(.L_85 - .L_84)
.L_84:
        /*007c*/ 	.word	0x00000000
        /*0080*/ 	.short	0x0006
        /*0082*/ 	.short	0x0030
        /*0084*/ 	.byte	0x00, 0xf0, 0x11, 0x00


	//----- nvinfo : EIATTR_KPARAM_INFO
	.align		4
.L_85:
        /*0088*/ 	.byte	0x04, 0x17
        /*008a*/ 	.short	(.L_87 - .L_86)
.L_86:
        /*008c*/ 	.word	0x00000000
        /*0090*/ 	.short	0x0005
        /*0092*/ 	.short	0x0028
        /*0094*/ 	.byte	0x00, 0xf5, 0x21, 0x00


	//----- nvinfo : EIATTR_KPARAM_INFO
	.align		4
.L_87:
        /*0098*/ 	.byte	0x04, 0x17
        /*009a*/ 	.short	(.L_89 - .L_88)
.L_88:
        /*009c*/ 	.word	0x00000000
        /*00a0*/ 	.short	0x0004
        /*00a2*/ 	.short	0x0020
        /*00a4*/ 	.byte	0x00, 0xf5, 0x21, 0x00


	//----- nvinfo : EIATTR_KPARAM_INFO
	.align		4
.L_89:
        /*00a8*/ 	.byte	0x04, 0x17
        /*00aa*/ 	.short	(.L_91 - .L_90)
.L_90:
        /*00ac*/ 	.word	0x00000000
        /*00b0*/ 	.short	0x0003
        /*00b2*/ 	.short	0x0018
        /*00b4*/ 	.byte	0x00, 0xf5, 0x21, 0x00


	//----- nvinfo : EIATTR_KPARAM_INFO
	.align		4
.L_91:
        /*00b8*/ 	.byte	0x04, 0x17
        /*00ba*/ 	.short	(.L_93 - .L_92)
.L_92:
        /*00bc*/ 	.word	0x00000000
        /*00c0*/ 	.short	0x0002
        /*00c2*/ 	.short	0x0010
        /*00c4*/ 	.byte	0x00, 0xf0, 0x11, 0x00


	//----- nvinfo : EIATTR_KPARAM_INFO
	.align		4
.L_93:
        /*00c8*/ 	.byte	0x04, 0x17
        /*00ca*/ 	.short	(.L_95 - .L_94)
.L_94:
        /*00cc*/ 	.word	0x00000000
        /*00d0*/ 	.short	0x0001
        /*00d2*/ 	.short	0x0008
        /*00d4*/ 	.byte	0x00, 0xf5, 0x21, 0x00


	//----- nvinfo : EIATTR_KPARAM_INFO
	.align		4
.L_95:
        /*00d8*/ 	.byte	0x04, 0x17
        /*00da*/ 	.short	(.L_97 - .L_96)
.L_96:
        /*00dc*/ 	.word	0x00000000
        /*00e0*/ 	.short	0x0000
        /*00e2*/ 	.short	0x0000
        /*00e4*/ 	.byte	0x00, 0xf5, 0x21, 0x00


	//----- nvinfo : EIATTR_SPARSE_MMA_MASK
	.align		4
.L_97:
        /*00e8*/ 	.byte	0x03, 0x50
        /*00ea*/ 	.short	0x0000


	//----- nvinfo : EIATTR_MAXREG_COUNT
	.align		4
        /*00ec*/ 	.byte	0x03, 0x1b
        /*00ee*/ 	.short	0x00ff


	//----- nvinfo : EIATTR_MERCURY_ISA_VERSION
	.align		4
        /*00f0*/ 	.byte	0x03, 0x5f
        /*00f2*/ 	.short	0x0101


	//----- nvinfo : EIATTR_VRC_CTA_INIT_COUNT
	.align		4
        /*00f4*/ 	.byte	0x02, 0x4a
	.zero		1
	.zero		1


	//----- nvinfo : EIATTR_EXIT_INSTR_OFFSETS
	.align		4
        /*00f8*/ 	.byte	0x04, 0x1c
        /*00fa*/ 	.short	(.L_99 - .L_98)


	//   ....[0]....
.L_98:
        /*00fc*/ 	.word	0x00000060


	//   ....[1]....
        /*0100*/ 	.word	0x00000660


	//   ....[2]....
        /*0104*/ 	.word	0x00000700


	//   ....[3]....
        /*0108*/ 	.word	0x00000740


	//----- nvinfo : EIATTR_CBANK_PARAM_SIZE
	.align		4
.L_99:
        /*010c*/ 	.byte	0x03, 0x19
        /*010e*/ 	.short	0x0060


	//----- nvinfo : EIATTR_PARAM_CBANK
	.align		4
        /*0110*/ 	.byte	0x04, 0x0a
        /*0112*/ 	.short	(.L_101 - .L_100)
	.align		4
.L_100:
        /*0114*/ 	.word	index@(.nv.constant0.viterbi_forward)
        /*0118*/ 	.short	0x0380
        /*011a*/ 	.short	0x0060


	//----- nvinfo : EIATTR_SW_WAR
	.align		4
.L_101:
        /*011c*/ 	.byte	0x04, 0x36
        /*011e*/ 	.short	(.L_103 - .L_102)
.L_102:
        /*0120*/ 	.word	0x00000008
.L_103:


//--------------------- .nv.info.viterbi_init_batch --------------------------
	.section	.nv.info.viterbi_init_batch,"",@"SHT_CUDA_INFO"
	.sectionflags	@""
	.align	4


	//----- nvinfo : EIATTR_CUDA_API_VERSION
	.align		4
        /*0000*/ 	.byte	0x04, 0x37
        /*0002*/ 	.short	(.L_105 - .L_104)
.L_104:
        /*0004*/ 	.word	0x00000082


	//----- nvinfo : EIATTR_KPARAM_INFO
	.align		4
.L_105:
        /*0008*/ 	.byte	0x04, 0x17
        /*000a*/ 	.short	(.L_107 - .L_106)
.L_106:
        /*000c*/ 	.word	0x00000000
        /*0010*/ 	.short	0x000b
        /*0012*/ 	.short	0x0054
        /*0014*/ 	.byte	0x00, 0xf0, 0x11, 0x00


	//----- nvinfo : EIATTR_KPARAM_INFO
	.align		4
.L_107:
        /*0018*/ 	.byte	0x04, 0x17
        /*001a*/ 	.short	(.L_109 - .L_108)
.L_108:
        /*001c*/ 	.word	0x00000000
        /*0020*/ 	.short	0x000a
        /*0022*/ 	.short	0x0050
        /*0024*/ 	.byte	0x00, 0xf0, 0x11, 0x00


	//----- nvinfo : EIATTR_KPARAM_INFO
	.align		4
.L_109:
        /*0028*/ 	.byte	0x04, 0x17
        /*002a*/ 	.short	(.L_111 - .L_110)
.L_110:
        /*002c*/ 	.word	0x00000000
        /*0030*/ 	.short	0x0009
        /*0032*/ 	.short	0x0048
        /*0034*/ 	.byte	0x00, 0xf5, 0x21, 0x00


	//----- nvinfo : EIATTR_KPARAM_INFO
	.align		4
.L_111:
        /*0038*/ 	.byte	0x04, 0x17
        /*003a*/ 	.short	(.L_113 - .L_112)
.L_112:
        /*003c*/ 	.word	0x00000000
        /*0040*/ 	.short	0x0008
        /*0042*/ 	.short	0x0040
        /*0044*/ 	.byte	0x00, 0xf5, 0x21, 0x00


	//----- nvinfo : EIATTR_KPARAM_INFO
	.align		4
.L_113:
        /*0048*/ 	.byte	0x04, 0x17
        /*004a*/ 	.short	(.L_115 - .L_114)
.L_114:
        /*004c*/ 	.word	0x00000000
        /*0050*/ 	.short	0x0007
        /*0052*/ 	.short	0x0038
        /*0054*/ 	.byte	0x00, 0xf5, 0x21, 0x00


	//----- nvinfo : EIATTR_KPARAM_INFO
	.align		4
.L_115:
        /*0058*/ 	.byte	0x04, 0x17
        /*005a*/ 	.short	(.L_117 - .L_116)
.L_116:
        /*005c*/ 	.word	0x00000000
        /*0060*/ 	.short	0x0006
        /*0062*/ 	.short	0x0030
        /*0064*/ 	.byte	0x00, 0xf5, 0x21, 0x00


	//----- nvinfo : EIATTR_KPARAM_INFO
	.align		4
.L_117:
        /*0068*/ 	.byte	0x04, 0x17
        /*006a*/ 	.short	(.L_119 - .L_118)
.L_118:
        /*006c*/ 	.word	0x00000000
        /*0070*/ 	.short	0x0005
        /*0072*/ 	.short	0x0028
        /*0074*/ 	.byte	0x00, 0xf0, 0x11, 0x00


	//----- nvinfo : EIATTR_KPARAM_INFO
	.align		4
.L_119:
        /*0078*/ 	.byte	0x04, 0x17
        /*007a*/ 	.short	(.L_121 - .L_120)
.L_120:
        /*007c*/ 	.word	0x00000000
        /*0080*/ 	.short	0x0004
        /*0082*/ 	.short	0x0020
        /*0084*/ 	.byte	0x00, 0xf5, 0x21, 0x00


	//----- nvinfo : EIATTR_KPARAM_INFO
	.align		4
.L_121:
        /*0088*/ 	.byte	0x04, 0x17
        /*008a*/ 	.short	(.L_123 - .L_122)
.L_122:
        /*008c*/ 	.word	0x00000000
        /*0090*/ 	.short	0x0003
        /*0092*/ 	.short	0x0018
        /*0094*/ 	.byte	0x00, 0xf5, 0x21, 0x00


	//----- nvinfo : EIATTR_KPARAM_INFO
	.align		4
.L_123:
        /*0098*/ 	.byte	0x04, 0x17
        /*009a*/ 	.short	(.L_125 - .L_124)
.L_124:
        /*009c*/ 	.word	0x00000000
        /*00a0*/ 	.short	0x0002
        /*00a2*/ 	.short	0x0010
        /*00a4*/ 	.byte	0x00, 0xf0, 0x11, 0x00


	//----- nvinfo : EIATTR_KPARAM_INFO
	.align		4
.L_125:
        /*00a8*/ 	.byte	0x04, 0x17
        /*00aa*/ 	.short	(.L_127 - .L_126)
.L_126:
        /*00ac*/ 	.word	0x00000000
        /*00b0*/ 	.short	0x0001
        /*00b2*/ 	.short	0x0008
        /*00b4*/ 	.byte	0x00, 0xf5, 0x21, 0x00


	//----- nvinfo : EIATTR_KPARAM_INFO
	.align		4
.L_127:
        /*00b8*/ 	.byte	0x04, 0x17
        /*00ba*/ 	.short	(.L_129 - .L_128)
.L_128:
        /*00bc*/ 	.word	0x00000000
        /*00c0*/ 	.short	0x0000
        /*00c2*/ 	.short	0x0000
        /*00c4*/ 	.byte	0x00, 0xf5, 0x21, 0x00


	//----- nvinfo : EIATTR_SPARSE_MMA_MASK
	.align		4
.L_129:
        /*00c8*/ 	.byte	0x03, 0x50
        /*00ca*/ 	.short	0x0000


	//----- nvinfo : EIATTR_MAXREG_COUNT
	.align		4
        /*00cc*/ 	.byte	0x03, 0x1b
        /*00ce*/ 	.short	0x00ff


	//----- nvinfo : EIATTR_MERCURY_ISA_VERSION
	.align		4
        /*00d0*/ 	.byte	0x03, 0x5f
        /*00d2*/ 	.short	0x0101


	//----- nvinfo : EIATTR_VRC_CTA_INIT_COUNT
	.align		4
        /*00d4*/ 	.byte	0x02, 0x4a
	.zero		1
	.zero		1


	//----- nvinfo : EIATTR_EXIT_INSTR_OFFSETS
	.align		4
        /*00d8*/ 	.byte	0x04, 0x1c
        /*00da*/ 	.short	(.L_131 - .L_130)


	//   ....[0]....
.L_130:
        /*00dc*/ 	.word	0x00000060


	//   ....[1]....
        /*00e0*/ 	.word	0x000000e0


	//   ....[2]....
        /*00e4*/ 	.word	0x00000240


	//   ....[3]....
        /*00e8*/ 	.word	0x000002a0


	//----- nvinfo : EIATTR_CRS_STACK_SIZE
	.align		4
.L_131:
        /*00ec*/ 	.byte	0x04, 0x1e
        /*00ee*/ 	.short	(.L_133 - .L_132)
.L_132:
        /*00f0*/ 	.word	0x00000000


	//----- nvinfo : EIATTR_CBANK_PARAM_SIZE
	.align		4
.L_133:
        /*00f4*/ 	.byte	0x03, 0x19
        /*00f6*/ 	.short	0x0058


	//----- nvinfo : EIATTR_PARAM_CBANK
	.align		4
        /*00f8*/ 	.byte	0x04, 0x0a
        /*00fa*/ 	.short	(.L_135 - .L_134)
	.align		4
.L_134:
        /*00fc*/ 	.word	index@(.nv.constant0.viterbi_init_batch)
        /*0100*/ 	.short	0x0380
        /*0102*/ 	.short	0x0058


	//----- nvinfo : EIATTR_SW_WAR
	.align		4
.L_135:
        /*0104*/ 	.byte	0x04, 0x36
        /*0106*/ 	.short	(.L_137 - .L_136)
.L_136:
        /*0108*/ 	.word	0x00000008
.L_137:


//--------------------- .nv.info.viterbi_init     --------------------------
	.section	.nv.info.viterbi_init,"",@"SHT_CUDA_INFO"
	.sectionflags	@""
	.align	4


	//----- nvinfo : EIATTR_CUDA_API_VERSION
	.align		4
        /*0000*/ 	.byte	0x04, 0x37
        /*0002*/ 	.short	(.L_139 - .L_138)
.L_138:
        /*0004*/ 	.word	0x00000082


	//----- nvinfo : EIATTR_KPARAM_INFO
	.align		4
.L_139:
        /*0008*/ 	.byte	0x04, 0x17
        /*000a*/ 	.short	(.L_141 - .L_140)
.L_140:
        /*000c*/ 	.word	0x00000000
        /*0010*/ 	.short	0x0008
        /*0012*/ 	.short	0x003c
        /*0014*/ 	.byte	0x00, 0xf0, 0x11, 0x00


	//----- nvinfo : EIATTR_KPARAM_INFO
	.align		4
.L_141:
        /*0018*/ 	.byte	0x04, 0x17
        /*001a*/ 	.short	(.L_143 - .L_142)
.L_142:
        /*001c*/ 	.word	0x00000000
        /*0020*/ 	.short	0x0007
        /*0022*/ 	.short	0x0038
        /*0024*/ 	.byte	0x00, 0xf0, 0x11, 0x00


	//----- nvinfo : EIATTR_KPARAM_INFO
	.align		4
.L_143:
        /*0028*/ 	.byte	0x04, 0x17
        /*002a*/ 	.short	(.L_145 - .L_144)
.L_144:
        /*002c*/ 	.word	0x00000000
        /*0030*/ 	.short	0x0006
        /*0032*/ 	.short	0x0030
        /*0034*/ 	.byte	0x00, 0xf5, 0x21, 0x00


	//----- nvinfo : EIATTR_KPARAM_INFO
	.align		4
.L_145:
        /*0038*/ 	.byte	0x04, 0x17
        /*003a*/ 	.short	(.L_147 - .L_146)
.L_146:
        /*003c*/ 	.word	0x00000000
        /*0040*/ 	.short	0x0005
        /*0042*/ 	.short	0x0028
        /*0044*/ 	.byte	0x00, 0xf5, 0x21, 0x00


	//----- nvinfo : EIATTR_KPARAM_INFO
	.align		4
.L_147:
        /*0048*/ 	.byte	0x04, 0x17
        /*004a*/ 	.short	(.L_149 - .L_148)
.L_148:
        /*004c*/ 	.word	0x00000000
        /*0050*/ 	.short	0x0004
        /*0052*/ 	.short	0x0020
        /*0054*/ 	.byte	0x00, 0xf5, 0x21, 0x00


	//----- nvinfo : EIATTR_KPARAM_INFO
	.align		4
.L_149:
        /*0058*/ 	.byte	0x04, 0x17
        /*005a*/ 	.short	(.L_151 - .L_150)
.L_150:
        /*005c*/ 	.word	0x00000000
        /*0060*/ 	.short	0x0003
        /*0062*/ 	.short	0x0018
        /*0064*/ 	.byte	0x00, 0xf5, 0x21, 0x00


	//----- nvinfo : EIATTR_KPARAM_INFO
	.align		4
.L_151:
        /*0068*/ 	.byte	0x04, 0x17
        /*006a*/ 	.short	(.L_153 - .L_152)
.L_152:
        /*006c*/ 	.word	0x00000000
        /*0070*/ 	.short	0x0002
        /*0072*/ 	.short	0x0010
        /*0074*/ 	.byte	0x00, 0xf5, 0x21, 0x00


	//----- nvinfo : EIATTR_KPARAM_INFO
	.align		4
.L_153:
        /*0078*/ 	.byte	0x04, 0x17
        /*007a*/ 	.short	(.L_155 - .L_154)
.L_154:
        /*007c*/ 	.word	0x00000000
        /*0080*/ 	.short	0x0001
        /*0082*/ 	.short	0x0008
        /*0084*/ 	.byte	0x00, 0xf0, 0x11, 0x00


	//----- nvinfo : EIATTR_KPARAM_INFO
	.align		4
.L_155:
        /*0088*/ 	.byte	0x04, 0x17
        /*008a*/ 	.short	(.L_157 - .L_156)
.L_156:
        /*008c*/ 	.word	0x00000000
        /*0090*/ 	.short	0x0000
        /*0092*/ 	.short	0x0000
        /*0094*/ 	.byte	0x00, 0xf5, 0x21, 0x00


	//----- nvinfo : EIATTR_SPARSE_MMA_MASK
	.align		4
.L_157:
        /*0098*/ 	.byte	0x03, 0x50
        /*009a*/ 	.short	0x0000


	//----- nvinfo : EIATTR_MAXREG_COUNT
	.align		4
        /*009c*/ 	.byte	0x03, 0x1b
        /*009e*/ 	.short	0x00ff


	//----- nvinfo : EIATTR_MERCURY_ISA_VERSION
	.align		4
        /*00a0*/ 	.byte	0x03, 0x5f
        /*00a2*/ 	.short	0x0101


	//----- nvinfo : EIATTR_VRC_CTA_INIT_COUNT
	.align		4
        /*00a4*/ 	.byte	0x02, 0x4a
	.zero		1
	.zero		1


	//----- nvinfo : EIATTR_EXIT_INSTR_OFFSETS
	.align		4
        /*00a8*/ 	.byte	0x04, 0x1c
        /*00aa*/ 	.short	(.L_159 - .L_158)


	//   ....[0]....
.L_158:
        /*00ac*/ 	.word	0x00000060


	//   ....[1]....
        /*00b0*/ 	.word	0x000001d0


	//----- nvinfo : EIATTR_CBANK_PARAM_SIZE
	.align		4
.L_159:
        /*00b4*/ 	.byte	0x03, 0x19
        /*00b6*/ 	.short	0x0040


	//----- nvinfo : EIATTR_PARAM_CBANK
	.align		4
        /*00b8*/ 	.byte	0x04, 0x0a
        /*00ba*/ 	.short	(.L_161 - .L_160)
	.align		4
.L_160:
        /*00bc*/ 	.word	index@(.nv.constant0.viterbi_init)
        /*00c0*/ 	.short	0x0380
        /*00c2*/ 	.short	0x0040


	//----- nvinfo : EIATTR_SW_WAR
	.align		4
.L_161:
        /*00c4*/ 	.byte	0x04, 0x36
        /*00c6*/ 	.short	(.L_163 - .L_162)
.L_162:
        /*00c8*/ 	.word	0x00000008
.L_163:


//--------------------- .nv.info.forward_log_sum_exp --------------------------
	.section	.nv.info.forward_log_sum_exp,"",@"SHT_CUDA_INFO"
	.sectionflags	@""
	.align	4


	//----- nvinfo : EIATTR_CUDA_API_VERSION
	.align		4
        /*0000*/ 	.byte	0x04, 0x37
        /*0002*/ 	.short	(.L_165 - .L_164)
.L_164:
        /*0004*/ 	.word	0x00000082


	//----- nvinfo : EIATTR_KPARAM_INFO
	.align		4
.L_165:
        /*0008*/ 	.byte	0x04, 0x17
        /*000a*/ 	.short	(.L_167 - .L_166)
.L_166:
        /*000c*/ 	.word	0x00000000
        /*0010*/ 	.short	0x0001
        /*0012*/ 	.short	0x0008
        /*0014*/ 	.byte	0x00, 0xf5, 0x21, 0x00


	//----- nvinfo : EIATTR_KPARAM_INFO
	.align		4
.L_167:
        /*0018*/ 	.byte	0x04, 0x17
        /*001a*/ 	.short	(.L_169 - .L_168)
.L_168:
        /*001c*/ 	.word	0x00000000
        /*0020*/ 	.short	0x0000
        /*0022*/ 	.short	0x0000
        /*0024*/ 	.byte	0x00, 0xf5, 0x21, 0x00


	//----- nvinfo : EIATTR_SPARSE_MMA_MASK
	.align		4
.L_169:
        /*0028*/ 	.byte	0x03, 0x50
        /*002a*/ 	.short	0x0000


	//----- nvinfo : EIATTR_MAXREG_COUNT
	.align		4
        /*002c*/ 	.byte	0x03, 0x1b
        /*002e*/ 	.short	0x00ff


	//----- nvinfo : EIATTR_NUM_BARRIERS
	.align		4
        /*0030*/ 	.byte	0x02, 0x4c
        /*0032*/ 	.byte	0x01
	.zero		1


	//----- nvinfo : EIATTR_MERCURY_ISA_VERSION
	.align		4
        /*0034*/ 	.byte	0x03, 0x5f
        /*0036*/ 	.short	0x0101


	//----- nvinfo : EIATTR_VRC_CTA_INIT_COUNT
	.align		4
        /*0038*/ 	.byte	0x02, 0x4a
	.zero		1
	.zero		1


	//----- nvinfo : EIATTR_EXIT_INSTR_OFFSETS
	.align		4
        /*003c*/ 	.byte	0x04, 0x1c
        /*003e*/ 	.short	(.L_171 - .L_170)


	//   ....[0]....
.L_170:
        /*0040*/ 	.word	0x00000f50


	//   ....[1]....
        /*0044*/ 	.word	0x000010f0


	//   ....[2]....
        /*0048*/ 	.word	0x000012d0


	//----- nvinfo : EIATTR_CRS_STACK_SIZE
	.align		4
.L_171:
        /*004c*/ 	.byte	0x04, 0x1e
        /*004e*/ 	.short	(.L_173 - .L_172)
.L_172:
        /*0050*/ 	.word	0x00000000


	//----- nvinfo : EIATTR_CBANK_PARAM_SIZE
	.align		4
.L_173:
        /*0054*/ 	.byte	0x03, 0x19
        /*0056*/ 	.short	0x0010


	//----- nvinfo : EIATTR_PARAM_CBANK
	.align		4
        /*0058*/ 	.byte	0x04, 0x0a
        /*005a*/ 	.short	(.L_175 - .L_174)
	.align		4
.L_174:
        /*005c*/ 	.word	index@(.nv.constant0.forward_log_sum_exp)
        /*0060*/ 	.short	0x0380
        /*0062*/ 	.short	0x0010


	//----- nvinfo : EIATTR_SW_WAR
	.align		4
.L_175:
        /*0064*/ 	.byte	0x04, 0x36
        /*0066*/ 	.short	(.L_177 - .L_176)
.L_176:
        /*0068*/ 	.word	0x00000008
.L_177:


//--------------------- .nv.info.forward_max      --------------------------
	.section	.nv.info.forward_max,"",@"SHT_CUDA_INFO"
	.sectionflags	@""
	.align	4


	//----- nvinfo : EIATTR_CUDA_API_VERSION
	.align		4
        /*0000*/ 	.byte	0x04, 0x37
        /*0002*/ 	.short	(.L_179 - .L_178)
.L_178:
        /*0004*/ 	.word	0x00000082


	//----- nvinfo : EIATTR_KPARAM_INFO
	.align		4
.L_179:
        /*0008*/ 	.byte	0x04, 0x17
        /*000a*/ 	.short	(.L_181 - .L_180)
.L_180:
        /*000c*/ 	.word	0x00000000
        /*0010*/ 	.short	0x0001
        /*0012*/ 	.short	0x0008
        /*0014*/ 	.byte	0x00, 0xf5, 0x21, 0x00


	//----- nvinfo : EIATTR_KPARAM_INFO
	.align		4
.L_181:
        /*0018*/ 	.byte	0x04, 0x17
        /*001a*/ 	.short	(.L_183 - .L_182)
.L_182:
        /*001c*/ 	.word	0x00000000
        /*0020*/ 	.short	0x0000
        /*0022*/ 	.short	0x0000
        /*0024*/ 	.byte	0x00, 0xf5, 0x21, 0x00


	//----- nvinfo : EIATTR_SPARSE_MMA_MASK
	.align		4
.L_183:
        /*0028*/ 	.byte	0x03, 0x50
        /*002a*/ 	.short	0x0000


	//----- nvinfo : EIATTR_MAXREG_COUNT
	.align		4
        /*002c*/ 	.byte	0x03, 0x1b
        /*002e*/ 	.short	0x00ff


	//----- nvinfo : EIATTR_NUM_BARRIERS
	.align		4
        /*0030*/ 	.byte	0x02, 0x4c
        /*0032*/ 	.byte	0x01
	.zero		1


	//----- nvinfo : EIATTR_MERCURY_ISA_VERSION
	.align		4
        /*0034*/ 	.byte	0x03, 0x5f
        /*0036*/ 	.short	0x0101


	//----- nvinfo : EIATTR_VRC_CTA_INIT_COUNT
	.align		4
        /*0038*/ 	.byte	0x02, 0x4a
	.zero		1
	.zero		1


	//----- nvinfo : EIATTR_EXIT_INSTR_OFFSETS
	.align		4
        /*003c*/ 	.byte	0x04, 0x1c
        /*003e*/ 	.short	(.L_185 - .L_184)


	//   ....[0]....
.L_184:
        /*0040*/ 	.word	0x00000f40


	//   ....[1]....
        /*0044*/ 	.word	0x00001140


	//   ....[2]....
        /*0048*/ 	.word	0x000011c0


	//----- nvinfo : EIATTR_CRS_STACK_SIZE
	.align		4
.L_185:
        /*004c*/ 	.byte	0x04, 0x1e
        /*004e*/ 	.short	(.L_187 - .L_186)
.L_186:
        /*0050*/ 	.word	0x00000000


	//----- nvinfo : EIATTR_CBANK_PARAM_SIZE
	.align		4
.L_187:
        /*0054*/ 	.byte	0x03, 0x19
        /*0056*/ 	.short	0x0010


	//----- nvinfo : EIATTR_PARAM_CBANK
	.align		4
        /*0058*/ 	.byte	0x04, 0x0a
        /*005a*/ 	.short	(.L_189 - .L_188)
	.align		4
.L_188:
        /*005c*/ 	.word	index@(.nv.constant0.forward_max)
        /*0060*/ 	.short	0x0380
        /*0062*/ 	.short	0x0010


	//----- nvinfo : EIATTR_SW_WAR
	.align		4
.L_189:
        /*0064*/ 	.byte	0x04, 0x36
        /*0066*/ 	.short	(.L_191 - .L_190)
.L_190:
        /*0068*/ 	.word	0x00000008
.L_191:


//--------------------- .nv.info.forward_step     --------------------------
	.section	.nv.info.forward_step,"",@"SHT_CUDA_INFO"
	.sectionflags	@""
	.align	4


	//----- nvinfo : EIATTR_CUDA_API_VERSION
	.align		4
        /*0000*/ 	.byte	0x04, 0x37
        /*0002*/ 	.short	(.L_193 - .L_192)
.L_192:
        /*0004*/ 	.word	0x00000082


	//----- nvinfo : EIATTR_KPARAM_INFO
	.align		4
.L_193:
        /*0008*/ 	.byte	0x04, 0x17
        /*000a*/ 	.short	(.L_195 - .L_194)
.L_194:
        /*000c*/ 	.word	0x00000000
        /*0010*/ 	.short	0x000b
        /*0012*/ 	.short	0x0054
        /*0014*/ 	.byte	0x00, 0xf0, 0x11, 0x00


	//----- nvinfo : EIATTR_KPARAM_INFO
	.align		4
.L_195:
        /*0018*/ 	.byte	0x04, 0x17
        /*001a*/ 	.short	(.L_197 - .L_196)
.L_196:
        /*001c*/ 	.word	0x00000000
        /*0020*/ 	.short	0x000a
        /*0022*/ 	.short	0x0050
        /*0024*/ 	.byte	0x00, 0xf0, 0x11, 0x00


	//----- nvinfo : EIATTR_KPARAM_INFO
	.align		4
.L_197:
        /*0028*/ 	.byte	0x04, 0x17
        /*002a*/ 	.short	(.L_199 - .L_198)
.L_198:
        /*002c*/ 	.word	0x00000000
        /*0030*/ 	.short	0x0009
        /*0032*/ 	.short	0x0048
        /*0034*/ 	.byte	0x00, 0xf5, 0x21, 0x00


	//----- nvinfo : EIATTR_KPARAM_INFO
	.align		4
.L_199:
        /*0038*/ 	.byte	0x04, 0x17
        /*003a*/ 	.short	(.L_201 - .L_200)
.L_200:
        /*003c*/ 	.word	0x00000000
        /*0040*/ 	.short	0x0008
        /*0042*/ 	.short	0x0040
        /*0044*/ 	.byte	0x00, 0xf5, 0x21, 0x00


	//----- nvinfo : EIATTR_KPARAM_INFO
	.align		4
.L_201:
        /*0048*/ 	.byte	0x04, 0x17
        /*004a*/ 	.short	(.L_203 - .L_202)
.L_202:
        /*004c*/ 	.word	0x00000000
        /*0050*/ 	.short	0x0007
        /*0052*/ 	.short	0x0038
        /*0054*/ 	.byte	0x00, 0xf5, 0x21, 0x00


	//----- nvinfo : EIATTR_KPARAM_INFO
	.align		4
.L_203:
        /*0058*/ 	.byte	0x04, 0x17
        /*005a*/ 	.short	(.L_205 - .L_204)
.L_204:
        /*005c*/ 	.word	0x00000000
        /*0060*/ 	.short	0x0006
        /*0062*/ 	.short	0x0030
        /*0064*/ 	.byte	0x00, 0xf5, 0x21, 0x00


	//----- nvinfo : EIATTR_KPARAM_INFO
	.align		4
.L_205:
        /*0068*/ 	.byte	0x04, 0x17
        /*006a*/ 	.short	(.L_207 - .L_206)
.L_206:
        /*006c*/ 	.word	0x00000000
        /*0070*/ 	.short	0x0005
        /*0072*/ 	.short	0x0028
        /*0074*/ 	.byte	0x00, 0xf0, 0x11, 0x00


	//----- nvinfo : EIATTR_KPARAM_INFO
	.align		4
.L_207:
        /*0078*/ 	.byte	0x04, 0x17
        /*007a*/ 	.short	(.L_209 - .L_208)
.L_208:
        /*007c*/ 	.word	0x00000000
        /*0080*/ 	.short	0x0004
        /*0082*/ 	.short	0x0020
        /*0084*/ 	.byte	0x00, 0xf5, 0x21, 0x00


	//----- nvinfo : EIATTR_KPARAM_INFO
	.align		4
.L_209:
        /*0088*/ 	.byte	0x04, 0x17
        /*008a*/ 	.short	(.L_211 - .L_210)
.L_210:
        /*008c*/ 	.word	0x00000000
        /*0090*/ 	.short	0x0003
        /*0092*/ 	.short	0x0018
        /*0094*/ 	.byte	0x00, 0xf5, 0x21, 0x00


	//----- nvinfo : EIATTR_KPARAM_INFO
	.align		4
.L_211:
        /*0098*/ 	.byte	0x04, 0x17
        /*009a*/ 	.short	(.L_213 - .L_212)
.L_212:
        /*009c*/ 	.word	0x00000000
        /*00a0*/ 	.short	0x0002
        /*00a2*/ 	.short	0x0010
        /*00a4*/ 	.byte	0x00, 0xf0, 0x11, 0x00


	//----- nvinfo : EIATTR_KPARAM_INFO
	.align		4
.L_213:
        /*00a8*/ 	.byte	0x04, 0x17
        /*00aa*/ 	.short	(.L_215 - .L_214)
.L_214:
        /*00ac*/ 	.word	0x00000000
        /*00b0*/ 	.short	0x0001
        /*00b2*/ 	.short	0x0008
        /*00b4*/ 	.byte	0x00, 0xf5, 0x21, 0x00


	//----- nvinfo : EIATTR_KPARAM_INFO
	.align		4
.L_215:
        /*00b8*/ 	.byte	0x04, 0x17
        /*00ba*/ 	.short	(.L_217 - .L_216)
.L_216:
        /*00bc*/ 	.word	0x00000000
        /*00c0*/ 	.short	0x0000
        /*00c2*/ 	.short	0x0000
        /*00c4*/ 	.byte	0x00, 0xf5, 0x21, 0x00


	//----- nvinfo : EIATTR_SPARSE_MMA_MASK
	.align		4
.L_217:
        /*00c8*/ 	.byte	0x03, 0x50
        /*00ca*/ 	.short	0x0000


	//----- nvinfo : EIATTR_MAXREG_COUNT
	.align		4
        /*00cc*/ 	.byte	0x03, 0x1b
        /*00ce*/ 	.short	0x00ff


	//----- nvinfo : EIATTR_MERCURY_ISA_VERSION
	.align		4
        /*00d0*/ 	.byte	0x03, 0x5f
        /*00d2*/ 	.short	0x0101


	//----- nvinfo : EIATTR_VRC_CTA_INIT_COUNT
	.align		4
        /*00d4*/ 	.byte	0x02, 0x4a
	.zero		1
	.zero		1


	//----- nvinfo : EIATTR_EXIT_INSTR_OFFSETS
	.align		4
        /*00d8*/ 	.byte	0x04, 0x1c
        /*00da*/ 	.short	(.L_219 - .L_218)


	//   ....[0]....
.L_218:
        /*00dc*/ 	.word	0x00000060


	//   ....[1]....
        /*00e0*/ 	.word	0x00000a70


	//   ....[2]....
        /*00e4*/ 	.word	0x00000a90


	//   ....[3]....
        /*00e8*/ 	.word	0x00000b00


	//----- nvinfo : EIATTR_CRS_STACK_SIZE
	.align		4
.L_219:
        /*00ec*/ 	.byte	0x04, 0x1e
        /*00ee*/ 	.short	(.L_221 - .L_220)
.L_220:
        /*00f0*/ 	.word	0x00000000


	//----- nvinfo : EIATTR_CBANK_PARAM_SIZE
	.align		4
.L_221:
        /*00f4*/ 	.byte	0x03, 0x19
        /*00f6*/ 	.short	0x0058


	//----- nvinfo : EIATTR_PARAM_CBANK
	.align		4
        /*00f8*/ 	.byte	0x04, 0x0a
        /*00fa*/ 	.short	(.L_223 - .L_222)
	.align		4
.L_222:
        /*00fc*/ 	.word	index@(.nv.constant0.forward_step)
        /*0100*/ 	.short	0x0380
        /*0102*/ 	.short	0x0058


	//----- nvinfo : EIATTR_SW_WAR
	.align		4
.L_223:
        /*0104*/ 	.byte	0x04, 0x36
        /*0106*/ 	.short	(.L_225 - .L_224)
.L_224:
        /*0108*/ 	.word	0x00000008
.L_225:


//--------------------- .nv.info.forward_init     --------------------------
	.section	.nv.info.forward_init,"",@"SHT_CUDA_INFO"
	.sectionflags	@""
	.align	4


	//----- nvinfo : EIATTR_CUDA_API_VERSION
	.align		4
        /*0000*/ 	.byte	0x04, 0x37
        /*0002*/ 	.short	(.L_227 - .L_226)
.L_226:
        /*0004*/ 	.word	0x00000082


	//----- nvinfo : EIATTR_KPARAM_INFO
	.align		4
.L_227:
        /*0008*/ 	.byte	0x04, 0x17
        /*000a*/ 	.short	(.L_229 - .L_228)
.L_228:
        /*000c*/ 	.word	0x00000000
        /*0010*/ 	.short	0x0008
        /*0012*/ 	.short	0x003c
        /*0014*/ 	.byte	0x00, 0xf0, 0x11, 0x00


	//----- nvinfo : EIATTR_KPARAM_INFO
	.align		4
.L_229:
        /*0018*/ 	.byte	0x04, 0x17
        /*001a*/ 	.short	(.L_231 - .L_230)
.L_230:
        /*001c*/ 	.word	0x00000000
        /*0020*/ 	.short	0x0007
        /*0022*/ 	.short	0x0038
        /*0024*/ 	.byte	0x00, 0xf0, 0x11, 0x00


	//----- nvinfo : EIATTR_KPARAM_INFO
	.align		4
.L_231:
        /*0028*/ 	.byte	0x04, 0x17
        /*002a*/ 	.short	(.L_233 - .L_232)
.L_232:
        /*002c*/ 	.word	0x00000000
        /*0030*/ 	.short	0x0006
        /*0032*/ 	.short	0x0030
        /*0034*/ 	.byte	0x00, 0xf5, 0x21, 0x00


	//----- nvinfo : EIATTR_KPARAM_INFO
	.align		4
.L_233:
        /*0038*/ 	.byte	0x04, 0x17
        /*003a*/ 	.short	(.L_235 - .L_234)
.L_234:
        /*003c*/ 	.word	0x00000000
        /*0040*/ 	.short	0x0005
        /*0042*/ 	.short	0x0028
        /*0044*/ 	.byte	0x00, 0xf5, 0x21, 0x00


	//----- nvinfo : EIATTR_KPARAM_INFO
	.align		4
.L_235:
        /*0048*/ 	.byte	0x04, 0x17
        /*004a*/ 	.short	(.L_237 - .L_236)
.L_236:
        /*004c*/ 	.word	0x00000000
        /*0050*/ 	.short	0x0004
        /*0052*/ 	.short	0x0020
        /*0054*/ 	.byte	0x00, 0xf5, 0x21, 0x00


	//----- nvinfo : EIATTR_KPARAM_INFO
	.align		4
.L_237:
        /*0058*/ 	.byte	0x04, 0x17
        /*005a*/ 	.short	(.L_239 - .L_238)
.L_238:
        /*005c*/ 	.word	0x00000000
        /*0060*/ 	.short	0x0003
        /*0062*/ 	.short	0x0018
        /*0064*/ 	.byte	0x00, 0xf5, 0x21, 0x00


	//----- nvinfo : EIATTR_KPARAM_INFO
	.align		4
.L_239:
        /*0068*/ 	.byte	0x04, 0x17
        /*006a*/ 	.short	(.L_241 - .L_240)
.L_240:
        /*006c*/ 	.word	0x00000000
        /*0070*/ 	.short	0x0002
        /*0072*/ 	.short	0x0010
        /*0074*/ 	.byte	0x00, 0xf5, 0x21, 0x00


	//----- nvinfo : EIATTR_KPARAM_INFO
	.align		4
.L_241:
        /*0078*/ 	.byte	0x04, 0x17
        /*007a*/ 	.short	(.L_243 - .L_242)
.L_242:
        /*007c*/ 	.word	0x00000000
        /*0080*/ 	.short	0x0001
        /*0082*/ 	.short	0x0008
        /*0084*/ 	.byte	0x00, 0xf0, 0x11, 0x00


	//----- nvinfo : EIATTR_KPARAM_INFO
	.align		4
.L_243:
        /*0088*/ 	.byte	0x04, 0x17
        /*008a*/ 	.short	(.L_245 - .L_244)
.L_244:
        /*008c*/ 	.word	0x00000000
        /*0090*/ 	.short	0x0000
        /*0092*/ 	.short	0x0000
        /*0094*/ 	.byte	0x00, 0xf5, 0x21, 0x00


	//----- nvinfo : EIATTR_SPARSE_MMA_MASK
	.align		4
.L_245:
        /*0098*/ 	.byte	0x03, 0x50
        /*009a*/ 	.short	0x0000


	//----- nvinfo : EIATTR_MAXREG_COUNT
	.align		4
        /*009c*/ 	.byte	0x03, 0x1b
        /*009e*/ 	.short	0x00ff


	//----- nvinfo : EIATTR_MERCURY_ISA_VERSION
	.align		4
        /*00a0*/ 	.byte	0x03, 0x5f
        /*00a2*/ 	.short	0x0101


	//----- nvinfo : EIATTR_VRC_CTA_INIT_COUNT
	.align		4
        /*00a4*/ 	.byte	0x02, 0x4a
	.zero		1
	.zero		1


	//----- nvinfo : EIATTR_EXIT_INSTR_OFFSETS
	.align		4
        /*00a8*/ 	.byte	0x04, 0x1c
        /*00aa*/ 	.short	(.L_247 - .L_246)


	//   ....[0]....
.L_246:
        /*00ac*/ 	.word	0x00000060


	//   ....[1]....
        /*00b0*/ 	.word	0x000001d0


	//----- nvinfo : EIATTR_CBANK_PARAM_SIZE
	.align		4
.L_247:
        /*00b4*/ 	.byte	0x03, 0x19
        /*00b6*/ 	.short	0x0040


	//----- nvinfo : EIATTR_PARAM_CBANK
	.align		4
        /*00b8*/ 	.byte	0x04, 0x0a
        /*00ba*/ 	.short	(.L_249 - .L_248)
	.align		4
.L_248:
        /*00bc*/ 	.word	index@(.nv.constant0.forward_init)
        /*00c0*/ 	.short	0x0380
        /*00c2*/ 	.short	0x0040


	//----- nvinfo : EIATTR_SW_WAR
	.align		4
.L_249:
        /*00c4*/ 	.byte	0x04, 0x36
        /*00c6*/ 	.short	(.L_251 - .L_250)
.L_250:
        /*00c8*/ 	.word	0x00000008
.L_251:


//--------------------- .nv.callgraph             --------------------------
	.section	.nv.callgraph,"",@"SHT_CUDA_CALLGRAPH"
	.align	4
	.sectionentsize	8
	.align		4
        /*0000*/ 	.word	0x00000000
	.align		4
        /*0004*/ 	.word	0xffffffff
	.align		4
        /*0008*/ 	.word	0x00000000
	.align		4
        /*000c*/ 	.word	0xfffffffe
	.align		4
        /*0010*/ 	.word	0x00000000
	.align		4
        /*0014*/ 	.word	0xfffffffd
	.align		4
        /*0018*/ 	.word	0x00000000
	.align		4
        /*001c*/ 	.word	0xfffffffc


//--------------------- .text.viterbi_backward    --------------------------
	.section	.text.viterbi_backward,"ax",@progbits
	.align	128
        .global         viterbi_backward
        .type           viterbi_backward,@function
        .size           viterbi_backward,(.L_x_54 - viterbi_backward)
        .other          viterbi_backward,@"STO_CUDA_ENTRY STV_DEFAULT"
viterbi_backward:
.text.viterbi_backward:
[----:B------:R-:W-:Y:S01]  /*0000*/  LDC R1, c[0x0][0x37c] ;  /* 0x0000df00ff017b82 */ /* 0x000fe20000000800 */
[----:B------:R-:W0:Y:S01]  /*0010*/  S2R R5, SR_CTAID.X ;  /* 0x0000000000057919 */ /* 0x000e220000002500 */
[----:B------:R-:W1:Y:S01]  /*0020*/  LDCU.64 UR4, c[0x0][0x380] ;  /* 0x00007000ff0477ac */ /* 0x000e620008000a00 */
[----:B------:R-:W2:Y:S01]  /*0030*/  S2R R0, SR_TID.X ;  /* 0x0000000000007919 */ /* 0x000ea20000002100 */
[----:B------:R-:W3:Y:S01]  /*0040*/  LDCU.64 UR8, c[0x0][0x358] ;  /* 0x00006b00ff0877ac */ /* 0x000ee20008000a00 */
[----:B0-----:R-:W-:-:S03]  /*0050*/  IMAD.WIDE.U32 R6, R5, 0x40000, RZ ;  /* 0x0004000005067825 */ /* 0x001fc600078e00ff */
[----:B--2---:R-:W-:-:S04]  /*0060*/  LOP3.LUT R3, R6, R0, RZ, 0xfc, !PT ;  /* 0x0000000006037212 */ /* 0x004fc800078efcff */
[----:B-1----:R-:W-:-:S04]  /*0070*/  LEA R2, P0, R3, UR4, 0x2 ;  /* 0x0000000403027c11 */ /* 0x002fc8000f8010ff */
[----:B------:R-:W-:-:S05]  /*0080*/  LEA.HI.X R3, R3, UR5, R7, 0x2, P0 ;  /* 0x0000000503037c11 */ /* 0x000fca00080f1407 */
[----:B---3--:R0:W2:Y:S01]  /*0090*/  LDG.E.CONSTANT R9, desc[UR8][R2.64] ;  /* 0x0000000802097981 */ /* 0x0080a2000c1e9900 */
[----:B------:R-:W1:Y:S01]  /*00a0*/  S2UR UR5, SR_CgaCtaId ;  /* 0x00000000000579c3 */ /* 0x000e620000008800 */
[----:B------:R-:W-:Y:S01]  /*00b0*/  UMOV UR4, 0x400 ;  /* 0x0000040000047882 */ /* 0x000fe20000000000 */
[----:B------:R-:W-:Y:S01]  /*00c0*/  IADD3 R13, P1, PT, R6, 0x40000, RZ ;  /* 0x00040000060d7810 */ /* 0x000fe20007f3e0ff */
[----:B------:R-:W-:Y:S01]  /*00d0*/  BSSY.RECONVERGENT B0, `(.L_x_0) ;  /* 0x0000024000007945 */ /* 0x000fe20003800200 */
[C---:B------:R-:W-:Y:S02]  /*00e0*/  LOP3.LUT R4, R0.reuse, R6, RZ, 0xfc, !PT ;  /* 0x0000000600047212 */ /* 0x040fe400078efcff */
[----:B------:R-:W-:Y:S01]  /*00f0*/  ISETP.GT.U32.AND P3, PT, R0, 0xff, PT ;  /* 0x000000ff0000780c */ /* 0x000fe20003f64070 */
[----:B------:R-:W-:Y:S01]  /*0100*/  IMAD.X R15, RZ, RZ, R7, P1 ;  /* 0x000000ffff0f7224 */ /* 0x000fe200008e0607 */
[----:B------:R-:W-:Y:S02]  /*0110*/  ISETP.GT.U32.AND P0, PT, R13, R4, PT ;  /* 0x000000040d00720c */ /* 0x000fe40003f04070 */
[----:B------:R-:W-:-:S02]  /*0120*/  SHF.R.S32.HI R8, RZ, 0x1f, R4 ;  /* 0x0000001fff087819 */ /* 0x000fc40000011404 */
[C---:B------:R-:W-:Y:S02]  /*0130*/  ISETP.GT.U32.AND P2, PT, R0.reuse, 0x7f, PT ;  /* 0x0000007f0000780c */ /* 0x040fe40003f44070 */
[----:B------:R-:W-:Y:S02]  /*0140*/  ISETP.GT.U32.AND.EX P0, PT, R15, R8, PT, P0 ;  /* 0x000000080f00720c */ /* 0x000fe40003f04100 */
[C---:B------:R-:W-:Y:S02]  /*0150*/  ISETP.GT.U32.AND P1, PT, R0.reuse, 0x3f, PT ;  /* 0x0000003f0000780c */ /* 0x040fe40003f24070 */
[----:B------:R-:W-:Y:S01]  /*0160*/  ISETP.GT.U32.AND P4, PT, R0, 0x1f, PT ;  /* 0x0000001f0000780c */ /* 0x000fe20003f84070 */
[----:B-1----:R-:W-:Y:S02]  /*0170*/  ULEA UR6, UR5, UR4, 0x18 ;  /* 0x0000000405067291 */ /* 0x002fe4000f8ec0ff */
[----:B------:R-:W-:-:S04]  /*0180*/  UIADD3 UR4, UPT, UPT, UR4, 0x800, URZ ;  /* 0x0000080004047890 */ /* 0x000fc8000fffe0ff */
[----:B------:R-:W-:Y:S01]  /*0190*/  ULEA UR4, UR5, UR4, 0x18 ;  /* 0x0000000405047291 */ /* 0x000fe2000f8ec0ff */
[----:B0-----:R-:W-:-:S05]  /*01a0*/  LEA R3, R0, UR6, 0x2 ;  /* 0x0000000600037c11 */ /* 0x001fca000f8e10ff */
[----:B------:R-:W-:Y:S01]  /*01b0*/  LEA R2, R0, UR4, 0x2 ;  /* 0x0000000400027c11 */ /* 0x000fe2000f8e10ff */
[----:B------:R0:W-:Y:S04]  /*01c0*/  STS [R3], R0 ;  /* 0x0000000003007388 */ /* 0x0001e80000000800 */
[----:B------:R-:W1:Y:S01]  /*01d0*/  LDCU.64 UR4, c[0x0][0x380] ;  /* 0x00007000ff0477ac */ /* 0x000e620008000a00 */
[----:B--2---:R0:W-:Y:S01]  /*01e0*/  STS [R2], R9 ;  /* 0x0000000902007388 */ /* 0x0041e20000000800 */
[----:B-1----:R-:W-:Y:S05]  /*01f0*/  @!P0 BRA `(.L_x_1) ;  /* 0x0000000000448947 */ /* 0x002fea0003800000 */
[----:B------:R-:W-:Y:S02]  /*0200*/  IMAD.MOV.U32 R10, RZ, RZ, R9 ;  /* 0x000000ffff0a7224 */ /* 0x000fe400078e0009 */
[----:B------:R-:W-:Y:S02]  /*0210*/  IMAD.MOV.U32 R14, RZ, RZ, R8 ;  /* 0x000000ffff0e7224 */ /* 0x000fe400078e0008 */
[----:B------:R-:W-:-:S07]  /*0220*/  IMAD.MOV.U32 R11, RZ, RZ, R4 ;  /* 0x000000ffff0b7224 */ /* 0x000fce00078e0004 */
.L_x_2:
[----:B------:R-:W-:-:S04]  /*0230*/  LEA R8, P0, R11, UR4, 0x2 ;  /* 0x000000040b087c11 */ /* 0x000fc8000f8010ff */
[----:B01----:R-:W-:-:S06]  /*0240*/  LEA.HI.X R9, R11, UR5, R14, 0x2, P0 ;  /* 0x000000050b097c11 */ /* 0x003fcc00080f140e */
[----:B------:R-:W2:Y:S01]  /*0250*/  LDG.E.CONSTANT R9, desc[UR8][R8.64] ;  /* 0x0000000808097981 */ /* 0x000ea2000c1e9900 */
[----:B------:R-:W-:-:S05]  /*0260*/  VIADD R11, R4, 0x200 ;  /* 0x00000200040b7836 */ /* 0x000fca0000000000 */
[----:B------:R-:W-:Y:S02]  /*0270*/  ISETP.GT.U32.AND P0, PT, R13, R11, PT ;  /* 0x0000000b0d00720c */ /* 0x000fe40003f04070 */
[----:B------:R-:W-:-:S04]  /*0280*/  SHF.R.S32.HI R14, RZ, 0x1f, R11 ;  /* 0x0000001fff0e7819 */ /* 0x000fc8000001140b */
[----:B------:R-:W-:Y:S02]  /*0290*/  ISETP.GT.U32.AND.EX P0, PT, R15, R14, PT, P0 ;  /* 0x0000000e0f00720c */ /* 0x000fe40003f04100 */
[----:B--2---:R-:W-:-:S13]  /*02a0*/  FSETP.GT.AND P5, PT, R9, R10, PT ;  /* 0x0000000a0900720b */ /* 0x004fda0003fa4000 */
[----:B------:R-:W-:Y:S01]  /*02b0*/  @P5 IMAD.IADD R12, R4, 0x1, -R6 ;  /* 0x00000001040c5824 */ /* 0x000fe200078e0a06 */
[----:B------:R1:W-:Y:S01]  /*02c0*/  @P5 STS [R2], R9 ;  /* 0x0000000902005388 */ /* 0x0003e20000000800 */
[----:B------:R-:W-:Y:S02]  /*02d0*/  @P5 IMAD.MOV.U32 R10, RZ, RZ, R9 ;  /* 0x000000ffff0a5224 */ /* 0x000fe400078e0009 */
[----:B------:R-:W-:Y:S01]  /*02e0*/  IMAD.MOV.U32 R4, RZ, RZ, R11 ;  /* 0x000000ffff047224 */ /* 0x000fe200078e000b */
[----:B------:R1:W-:Y:S01]  /*02f0*/  @P5 STS [R3], R12 ;  /* 0x0000000c03005388 */ /* 0x0003e20000000800 */
[----:B------:R-:W-:Y:S05]  /*0300*/  @P0 BRA `(.L_x_2) ;  /* 0xfffffffc00c80947 */ /* 0x000fea000383ffff */
.L_x_1:
[----:B------:R-:W-:Y:S05]  /*0310*/  BSYNC.RECONVERGENT B0 ;  /* 0x0000000000007941 */ /* 0x000fea0003800200 */
.L_x_0:
[----:B------:R-:W-:Y:S06]  /*0320*/  BAR.SYNC.DEFER_BLOCKING 0x0 ;  /* 0x0000000000007b1d */ /* 0x000fec0000010000 */
[----:B------:R-:W-:Y:S04]  /*0330*/  BSSY.RECONVERGENT B0, `(.L_x_3) ;  /* 0x0000008000007945 */ /* 0x000fe80003800200 */
[----:B------:R-:W-:Y:S05]  /*0340*/  @P3 BRA `(.L_x_4) ;  /* 0x0000000000183947 */ /* 0x000fea0003800000 */
[----:B------:R-:W-:Y:S04]  /*0350*/  LDS R7, [R2+0x400] ;  /* 0x0004000002077984 */ /* 0x000fe80000000800 */
[----:B------:R-:W2:Y:S02]  /*0360*/  LDS R4, [R2] ;  /* 0x0000000002047984 */ /* 0x000ea40000000800 */
[----:B--2---:R-:W-:-:S13]  /*0370*/  FSETP.GT.AND P0, PT, R7, R4, PT ;  /* 0x000000040700720b */ /* 0x004fda0003f04000 */
[----:B------:R-:W-:Y:S04]  /*0380*/  @P0 STS [R2], R7 ;  /* 0x0000000702000388 */ /* 0x000fe80000000800 */
[----:B------:R-:W2:Y:S04]  /*0390*/  @P0 LDS R4, [R3+0x400] ;  /* 0x0004000003040984 */ /* 0x000ea80000000800 */
[----:B--2---:R2:W-:Y:S02]  /*03a0*/  @P0 STS [R3], R4 ;  /* 0x0000000403000388 */ /* 0x0045e40000000800 */
.L_x_4:
[----:B------:R-:W-:Y:S05]  /*03b0*/  BSYNC.RECONVERGENT B0 ;  /* 0x0000000000007941 */ /* 0x000fea0003800200 */
.L_x_3:
[----:B------:R-:W-:Y:S06]  /*03c0*/  BAR.SYNC.DEFER_BLOCKING 0x0 ;  /* 0x0000000000007b1d */ /* 0x000fec0000010000 */
[----:B------:R-:W-:Y:S04]  /*03d0*/  BSSY.RECONVERGENT B0, `(.L_x_5) ;  /* 0x0000008000007945 */ /* 0x000fe80003800200 */
[----:B------:R-:W-:Y:S05]  /*03e0*/  @P2 BRA `(.L_x_6) ;  /* 0x0000000000182947 */ /* 0x000fea0003800000 */
[----:B------:R-:W-:Y:S04]  /*03f0*/  LDS R7, [R2+0x200] ;  /* 0x0002000002077984 */ /* 0x000fe80000000800 */
[----:B--2---:R-:W2:Y:S02]  /*0400*/  LDS R4, [R2] ;  /* 0x0000000002047984 */ /* 0x004ea40000000800 */
[----:B--2---:R-:W-:-:S13]  /*0410*/  FSETP.GT.AND P0, PT, R7, R4, PT ;  /* 0x000000040700720b */ /* 0x004fda0003f04000 */
[----:B------:R-:W-:Y:S04]  /*0420*/  @P0 STS [R2], R7 ;  /* 0x0000000702000388 */ /* 0x000fe80000000800 */
[----:B------:R-:W2:Y:S04]  /*0430*/  @P0 LDS R4, [R3+0x200] ;  /* 0x0002000003040984 */ /* 0x000ea80000000800 */
[----:B--2---:R3:W-:Y:S02]  /*0440*/  @P0 STS [R3], R4 ;  /* 0x0000000403000388 */ /* 0x0047e40000000800 */
.L_x_6:
[----:B------:R-:W-:Y:S05]  /*0450*/  BSYNC.RECONVERGENT B0 ;  /* 0x0000000000007941 */ /* 0x000fea0003800200 */
.L_x_5:
[----:B------:R-:W-:Y:S06]  /*0460*/  BAR.SYNC.DEFER_BLOCKING 0x0 ;  /* 0x0000000000007b1d */ /* 0x000fec0000010000 */
[----:B------:R-:W-:Y:S04]  /*0470*/  BSSY.RECONVERGENT B0, `(.L_x_7) ;  /* 0x0000008000007945 */ /* 0x000fe80003800200 */
[----:B------:R-:W-:Y:S05]  /*0480*/  @P1 BRA `(.L_x_8) ;  /* 0x0000000000181947 */ /* 0x000fea0003800000 */
[----:B------:R-:W-:Y:S04]  /*0490*/  LDS R7, [R2+0x100] ;  /* 0x0001000002077984 */ /* 0x000fe80000000800 */
[----:B--23--:R-:W2:Y:S02]  /*04a0*/  LDS R4, [R2] ;  /* 0x0000000002047984 */ /* 0x00cea40000000800 */
[----:B--2---:R-:W-:-:S13]  /*04b0*/  FSETP.GT.AND P0, PT, R7, R4, PT ;  /* 0x000000040700720b */ /* 0x004fda0003f04000 */
[----:B------:R-:W-:Y:S04]  /*04c0*/  @P0 STS [R2], R7 ;  /* 0x0000000702000388 */ /* 0x000fe80000000800 */
[----:B------:R-:W2:Y:S04]  /*04d0*/  @P0 LDS R4, [R3+0x100] ;  /* 0x0001000003040984 */ /* 0x000ea80000000800 */
[----:B--2---:R4:W-:Y:S02]  /*04e0*/  @P0 STS [R3], R4 ;  /* 0x0000000403000388 */ /* 0x0049e40000000800 */
.L_x_8:
[----:B------:R-:W-:Y:S05]  /*04f0*/  BSYNC.RECONVERGENT B0 ;  /* 0x0000000000007941 */ /* 0x000fea0003800200 */
.L_x_7:
[----:B------:R-:W-:Y:S06]  /*0500*/  BAR.SYNC.DEFER_BLOCKING 0x0 ;  /* 0x0000000000007b1d */ /* 0x000fec0000010000 */
[----:B------:R-:W-:Y:S05]  /*0510*/  @P4 EXIT ;  /* 0x000000000000494d */ /* 0x000fea0003800000 */
[----:B--234-:R-:W-:Y:S01]  /*0520*/  LDS R4, [R2+0x80] ;  /* 0x0000800002047984 */ /* 0x01cfe20000000800 */
[----:B------:R-:W-:-:S03]  /*0530*/  ISETP.NE.AND P1, PT, R0, RZ, PT ;  /* 0x000000ff0000720c */ /* 0x000fc60003f25270 */
[----:B------:R-:W2:Y:S02]  /*0540*/  LDS R7, [R2] ;  /* 0x0000000002077984 */ /* 0x000ea40000000800 */
[----:B--2---:R-:W-:-:S13]  /*0550*/  FSETP.GT.AND P0, PT, R4, R7, PT ;  /* 0x000000070400720b */ /* 0x004fda0003f04000 */
[----:B------:R-:W2:Y:S04]  /*0560*/  @P0 LDS R7, [R2+0x80] ;  /* 0x0000800002070984 */ /* 0x000ea80000000800 */
[----:B--2---:R-:W-:Y:S04]  /*0570*/  @P0 STS [R2], R7 ;  /* 0x0000000702000388 */ /* 0x004fe80000000800 */
[----:B------:R-:W2:Y:S04]  /*0580*/  @P0 LDS R4, [R3+0x80] ;  /* 0x0000800003040984 */ /* 0x000ea80000000800 */
[----:B--2---:R-:W-:Y:S04]  /*0590*/  @P0 STS [R3], R4 ;  /* 0x0000000403000388 */ /* 0x004fe80000000800 */
[----:B------:R-:W-:Y:S04]  /*05a0*/  LDS R6, [R2+0x40] ;  /* 0x0000400002067984 */ /* 0x000fe80000000800 */
[----:B01----:R-:W0:Y:S02]  /*05b0*/  LDS R9, [R2] ;  /* 0x0000000002097984 */ /* 0x003e240000000800 */
[----:B0-----:R-:W-:-:S13]  /*05c0*/  FSETP.GT.AND P0, PT, R6, R9, PT ;  /* 0x000000090600720b */ /* 0x001fda0003f04000 */
[----:B------:R-:W0:Y:S04]  /*05d0*/  @P0 LDS R9, [R2+0x40] ;  /* 0x0000400002090984 */ /* 0x000e280000000800 */
[----:B0-----:R-:W-:Y:S04]  /*05e0*/  @P0 STS [R2], R9 ;  /* 0x0000000902000388 */ /* 0x001fe80000000800 */
[----:B------:R-:W0:Y:S04]  /*05f0*/  @P0 LDS R6, [R3+0x40] ;  /* 0x0000400003060984 */ /* 0x000e280000000800 */
[----:B0-----:R-:W-:Y:S04]  /*0600*/  @P0 STS [R3], R6 ;  /* 0x0000000603000388 */ /* 0x001fe80000000800 */
[----:B------:R-:W-:Y:S04]  /*0610*/  LDS R8, [R2+0x20] ;  /* 0x0000200002087984 */ /* 0x000fe80000000800 */
[----:B------:R-:W0:Y:S02]  /*0620*/  LDS R7, [R2] ;  /* 0x0000000002077984 */ /* 0x000e240000000800 */
        /* <DEDUP_REMOVED lines=25> */
[----:B0-----:R0:W-:Y:S01]  /*07c0*/  @P0 STS [R3], R6 ;  /* 0x0000000603000388 */ /* 0x0011e20000000800 */
[----:B------:R-:W-:Y:S05]  /*07d0*/  @P1 EXIT ;  /* 0x000000000000194d */ /* 0x000fea0003800000 */
[----:B------:R-:W1:Y:S01]  /*07e0*/  S2UR UR5, SR_CgaCtaId ;  /* 0x00000000000579c3 */ /* 0x000e620000008800 */
[----:B------:R-:W-:-:S07]  /*07f0*/  UMOV UR4, 0x400 ;  /* 0x0000040000047882 */ /* 0x000fce0000000000 */
[----:B0-----:R-:W0:Y:S08]  /*0800*/  LDC.64 R2, c[0x0][0x388] ;  /* 0x0000e200ff027b82 */ /* 0x001e300000000a00 */
[----:B------:R-:W2:Y:S01]  /*0810*/  LDC.64 R20, c[0x0][0x398] ;  /* 0x0000e600ff147b82 */ /* 0x000ea20000000a00 */
[----:B-1----:R-:W-:-:S07]  /*0820*/  ULEA UR4, UR5, UR4, 0x18 ;  /* 0x0000000405047291 */ /* 0x002fce000f8ec0ff */
[----:B------:R-:W1:Y:S01]  /*0830*/  LDC.64 R22, c[0x0][0x390] ;  /* 0x0000e400ff167b82 */ /* 0x000e620000000a00 */
[C---:B0-----:R-:W-:Y:S01]  /*0840*/  LEA R2, P0, R5.reuse, R2, 0x1e ;  /* 0x0000000205027211 */ /* 0x041fe2000780f0ff */
[----:B------:R-:W0:Y:S03]  /*0850*/  LDS R9, [UR4] ;  /* 0x00000004ff097984 */ /* 0x000e260008000800 */
[----:B------:R-:W-:Y:S01]  /*0860*/  LEA.HI.X R3, R5, R3, RZ, 0x1e, P0 ;  /* 0x0000000305037211 */ /* 0x000fe200000ff4ff */
[----:B0-----:R-:W-:-:S04]  /*0870*/  VIADD R11, R9, 0xff80000 ;  /* 0x0ff80000090b7836 */ /* 0x001fc80000000000 */
[----:B------:R-:W-:-:S05]  /*0880*/  IMAD.WIDE.U32 R10, R11, 0x4, R2 ;  /* 0x000000040b0a7825 */ /* 0x000fca00078e0002 */
[----:B------:R-:W3:Y:S02]  /*0890*/  LDG.E.CONSTANT R19, desc[UR8][R10.64] ;  /* 0x000000080a137981 */ /* 0x000ee4000c1e9900 */
[----:B---3--:R-:W-:-:S04]  /*08a0*/  VIADD R13, R19, 0xff40000 ;  /* 0x0ff40000130d7836 */ /* 0x008fc80000000000 */
[----:B------:R-:W-:-:S06]  /*08b0*/  IMAD.WIDE.U32 R12, R13, 0x4, R2 ;  /* 0x000000040d0c7825 */ /* 0x000fcc00078e0002 */
[----:B------:R-:W3:Y:S01]  /*08c0*/  LDG.E.CONSTANT R13, desc[UR8][R12.64] ;  /* 0x000000080c0d7981 */ /* 0x000ee2000c1e9900 */
[----:B--2---:R-:W-:Y:S01]  /*08d0*/  SHF.R.S32.HI R0, RZ, 0x1f, R20 ;  /* 0x0000001fff007819 */ /* 0x004fe20000011414 */
[--C-:B------:R-:W-:Y:S01]  /*08e0*/  IMAD.MOV.U32 R14, RZ, RZ, R21.reuse ;  /* 0x000000ffff0e7224 */ /* 0x100fe200078e0015 */
[----:B------:R-:W-:Y:S01]  /*08f0*/  SHF.R.S32.HI R15, RZ, 0x1f, R21 ;  /* 0x0000001fff0f7819 */ /* 0x000fe20000011415 */
[----:B---3--:R-:W-:-:S04]  /*0900*/  VIADD R7, R13, 0xff00000 ;  /* 0x0ff000000d077836 */ /* 0x008fc80000000000 */
[----:B------:R-:W-:-:S06]  /*0910*/  IMAD.WIDE.U32 R6, R7, 0x4, R2 ;  /* 0x0000000407067825 */ /* 0x000fcc00078e0002 */
[----:B------:R-:W2:Y:S01]  /*0920*/  LDG.E.CONSTANT R7, desc[UR8][R6.64] ;  /* 0x0000000806077981 */ /* 0x000ea2000c1e9900 */
[----:B------:R-:W-:Y:S02]  /*0930*/  IMAD R17, R0, R5, RZ ;  /* 0x0000000500117224 */ /* 0x000fe400078e02ff */
[----:B------:R-:W-:-:S04]  /*0940*/  IMAD.WIDE.U32 R10, R5, R20, R14 ;  /* 0x00000014050a7225 */ /* 0x000fc800078e000e */
[----:B------:R-:W-:Y:S01]  /*0950*/  IMAD.IADD R0, R11, 0x1, R17 ;  /* 0x000000010b007824 */ /* 0x000fe200078e0211 */
[----:B-1----:R-:W-:Y:S01]  /*0960*/  LEA R4, P0, R10, R22, 0x2 ;  /* 0x000000160a047211 */ /* 0x002fe200078010ff */
[----:B------:R-:W-:-:S03]  /*0970*/  IMAD.MOV.U32 R17, RZ, RZ, 0x3fe ;  /* 0x000003feff117424 */ /* 0x000fc600078e00ff */
[----:B------:R-:W-:-:S05]  /*0980*/  LEA.HI.X R5, R10, R23, R0, 0x2, P0 ;  /* 0x000000170a057211 */ /* 0x000fca00000f1400 */
[----:B------:R0:W-:Y:S04]  /*0990*/  STG.E desc[UR8][R4.64+0xffc], R9 ;  /* 0x000ffc0904007986 */ /* 0x0001e8000c101908 */
[----:B------:R0:W-:Y:S04]  /*09a0*/  STG.E desc[UR8][R4.64+0xff8], R19 ;  /* 0x000ff81304007986 */ /* 0x0001e8000c101908 */
[----:B------:R0:W-:Y:S04]  /*09b0*/  STG.E desc[UR8][R4.64+0xff4], R13 ;  /* 0x000ff40d04007986 */ /* 0x0001e8000c101908 */
[----:B--2---:R0:W-:Y:S02]  /*09c0*/  STG.E desc[UR8][R4.64+0xff0], R7 ;  /* 0x000ff00704007986 */ /* 0x0041e4000c101908 */
.L_x_9:
[----:B-1----:R-:W-:-:S04]  /*09d0*/  VIADD R8, R17, 0xfffffffd ;  /* 0xfffffffd11087836 */ /* 0x002fc80000000000 */
[----:B0-----:R-:W-:-:S04]  /*09e0*/  IMAD R7, R8, 0x40000, R7 ;  /* 0x0004000008077824 */ /* 0x001fc800078e0207 */
[----:B------:R-:W-:-:S05]  /*09f0*/  IMAD.WIDE.U32 R6, R7, 0x4, R2 ;  /* 0x0000000407067825 */ /* 0x000fca00078e0002 */
[----:B------:R-:W2:Y:S01]  /*0a00*/  LDG.E.CONSTANT R0, desc[UR8][R6.64] ;  /* 0x0000000806007981 */ /* 0x000ea2000c1e9900 */
[----:B------:R-:W-:Y:S02]  /*0a10*/  IMAD.MOV.U32 R12, RZ, RZ, R17 ;  /* 0x000000ffff0c7224 */ /* 0x000fe400078e0011 */
[----:B------:R-:W-:-:S04]  /*0a20*/  VIADD R17, R17, 0xfffffffc ;  /* 0xfffffffc11117836 */ /* 0x000fc80000000000 */
[----:B--2---:R-:W-:-:S04]  /*0a30*/  IMAD R11, R17, 0x40000, R0 ;  /* 0x00040000110b7824 */ /* 0x004fc800078e0200 */
[----:B------:R-:W-:-:S06]  /*0a40*/  IMAD.WIDE.U32 R10, R11, 0x4, R2 ;  /* 0x000000040b0a7825 */ /* 0x000fcc00078e0002 */
[----:B------:R-:W2:Y:S02]  /*0a50*/  LDG.E.CONSTANT R10, desc[UR8][R10.64] ;  /* 0x000000080a0a7981 */ /* 0x000ea4000c1e9900 */
[----:B--2---:R-:W-:-:S04]  /*0a60*/  IMAD R9, R17, 0x40000, R10 ;  /* 0x0004000011097824 */ /* 0x004fc800078e020a */
[----:B------:R-:W-:-:S04]  /*0a70*/  VIADD R9, R9, 0xfffc0000 ;  /* 0xfffc000009097836 */ /* 0x000fc80000000000 */
[----:B------:R-:W-:-:S06]  /*0a80*/  IMAD.WIDE.U32 R14, R9, 0x4, R2 ;  /* 0x00000004090e7825 */ /* 0x000fcc00078e0002 */
[----:B------:R-:W2:Y:S01]  /*0a90*/  LDG.E.CONSTANT R15, desc[UR8][R14.64] ;  /* 0x000000080e0f7981 */ /* 0x000ea2000c1e9900 */
[----:B------:R-:W-:-:S04]  /*0aa0*/  VIADD R16, R12, 0xfffffffa ;  /* 0xfffffffa0c107836 */ /* 0x000fc80000000000 */
[----:B--2---:R-:W-:-:S04]  /*0ab0*/  IMAD R7, R16, 0x40000, R15 ;  /* 0x0004000010077824 */ /* 0x004fc800078e020f */
[----:B------:R-:W-:-:S06]  /*0ac0*/  IMAD.WIDE.U32 R6, R7, 0x4, R2 ;  /* 0x0000000407067825 */ /* 0x000fcc00078e0002 */
[----:B------:R-:W2:Y:S01]  /*0ad0*/  LDG.E.CONSTANT R7, desc[UR8][R6.64] ;  /* 0x0000000806077981 */ /* 0x000ea2000c1e9900 */
[----:B------:R-:W-:Y:S01]  /*0ae0*/  IMAD.WIDE.U32 R8, R8, 0x4, R4 ;  /* 0x0000000408087825 */ /* 0x000fe200078e0004 */
[----:B------:R-:W-:-:S03]  /*0af0*/  ISETP.NE.AND P0, PT, R16, RZ, PT ;  /* 0x000000ff1000720c */ /* 0x000fc60003f05270 */
[----:B------:R-:W-:Y:S01]  /*0b00*/  IMAD.WIDE.U32 R12, R17, 0x4, R4 ;  /* 0x00000004110c7825 */ /* 0x000fe200078e0004 */
[----:B------:R1:W-:Y:S04]  /*0b10*/  STG.E desc[UR8][R8.64], R0 ;  /* 0x0000000008007986 */ /* 0x0003e8000c101908 */
[----:B------:R1:W-:Y:S04]  /*0b20*/  STG.E desc[UR8][R12.64], R10 ;  /* 0x0000000a0c007986 */ /* 0x0003e8000c101908 */
[----:B------:R1:W-:Y:S04]  /*0b30*/  STG.E desc[UR8][R12.64+-0x4], R15 ;  /* 0xfffffc0f0c007986 */ /* 0x0003e8000c101908 */
[----:B--2---:R1:W-:Y:S01]  /*0b40*/  STG.E desc[UR8][R12.64+-0x8], R7 ;  /* 0xfffff8070c007986 */ /* 0x0043e2000c101908 */
[----:B------:R-:W-:Y:S05]  /*0b50*/  @P0 BRA `(.L_x_9) ;  /* 0xfffffffc009c0947 */ /* 0x000fea000383ffff */
[----:B------:R-:W-:Y:S05]  /*0b60*/  EXIT ;  /* 0x000000000000794d */ /* 0x000fea0003800000 */
.L_x_10:
[----:B------:R-:W-:-:S00]  /*0b70*/  BRA `(.L_x_10) ;  /* 0xfffffffc00fc7947 */ /* 0x000fc0000383ffff */
[----:B------:R-:W-:-:S00]  /*0b80*/  NOP ;  /* 0x0000000000007918 */ /* 0x000fc00000000000 */
[----:B------:R-:W-:-:S00]  /*0b90*/  NOP ;  /* 0x0000000000007918 */ /* 0x000fc00000000000 */
[----:B------:R-:W-:-:S00]  /*0ba0*/  NOP ;  /* 0x0000000000007918 */ /* 0x000fc00000000000 */
[----:B------:R-:W-:-:S00]  /*0bb0*/  NOP ;  /* 0x0000000000007918 */ /* 0x000fc00000000000 */
[----:B------:R-:W-:-:S00]  /*0bc0*/  NOP ;  /* 0x0000000000007918 */ /* 0x000fc00000000000 */
[----:B------:R-:W-:-:S00]  /*0bd0*/  NOP ;  /* 0x0000000000007918 */ /* 0x000fc00000000000 */
[----:B------:R-:W-:-:S00]  /*0be0*/  NOP ;  /* 0x0000000000007918 */ /* 0x000fc00000000000 */
[----:B------:R-:W-:-:S00]  /*0bf0*/  NOP ;  /* 0x0000000000007918 */ /* 0x000fc00000000000 */
.L_x_54:


//--------------------- .text.viterbi_forward     --------------------------
	.section	.text.viterbi_forward,"ax",@progbits
	.align	128
        .global         viterbi_forward
        .type           viterbi_forward,@function
        .size           viterbi_forward,(.L_x_55 - viterbi_forward)
        .other          viterbi_forward,@"STO_CUDA_ENTRY STV_DEFAULT"
viterbi_forward:
.text.viterbi_forward:
[----:B------:R-:W-:Y:S01]  /*0000*/  LDC R1, c[0x0][0x37c] ;  /* 0x0000df00ff017b82 */ /* 0x000fe20000000800 */
[----:B------:R-:W0:Y:S07]  /*0010*/  S2R R3, SR_TID.X ;  /* 0x0000000000037919 */ /* 0x000e2e0000002100 */
[----:B------:R-:W0:Y:S08]  /*0020*/  S2UR UR4, SR_CTAID.X ;  /* 0x00000000000479c3 */ /* 0x000e300000002500 */
[----:B------:R-:W0:Y:S02]  /*0030*/  LDC R0, c[0x0][0x360] ;  /* 0x0000d800ff007b82 */ /* 0x000e240000000800 */
[----:B0-----:R-:W-:-:S05]  /*0040*/  IMAD R0, R0, UR4, R3 ;  /* 0x0000000400007c24 */ /* 0x001fca000f8e0203 */
[----:B------:R-:W-:-:S13]  /*0050*/  ISETP.GT.U32.AND P0, PT, R0, 0x3ffff, PT ;  /* 0x0003ffff0000780c */ /* 0x000fda0003f04070 */
[----:B------:R-:W-:Y:S05]  /*0060*/  @P0 EXIT ;  /* 0x000000000000094d */ /* 0x000fea0003800000 */
[----:B------:R-:W0:Y:S01]  /*0070*/  S2R R7, SR_CTAID.Y ;  /* 0x0000000000077919 */ /* 0x000e220000002600 */
[----:B------:R-:W0:Y:S01]  /*0080*/  LDC.64 R2, c[0x0][0x388] ;  /* 0x0000e200ff027b82 */ /* 0x000e220000000a00 */
[----:B------:R-:W1:Y:S07]  /*0090*/  LDCU.64 UR4, c[0x0][0x358] ;  /* 0x00006b00ff0477ac */ /* 0x000e6e0008000a00 */
[----:B------:R-:W2:Y:S08]  /*00a0*/  LDC.64 R16, c[0x0][0x3b0] ;  /* 0x0000ec00ff107b82 */ /* 0x000eb00000000a00 */
[----:B------:R-:W3:Y:S08]  /*00b0*/  LDC.64 R10, c[0x0][0x398] ;  /* 0x0000e600ff0a7b82 */ /* 0x000ef00000000a00 */
[----:B------:R-:W3:Y:S01]  /*00c0*/  LDC.64 R14, c[0x0][0x3a0] ;  /* 0x0000e800ff0e7b82 */ /* 0x000ee20000000a00 */
[----:B0-----:R-:W-:-:S05]  /*00d0*/  IMAD.WIDE.U32 R2, R7, 0x4, R2 ;  /* 0x0000000407027825 */ /* 0x001fca00078e0002 */
[----:B-1----:R0:W4:Y:S01]  /*00e0*/  LDG.E.CONSTANT R9, desc[UR4][R2.64] ;  /* 0x0000000402097981 */ /* 0x002122000c1e9900 */
[C---:B--2---:R-:W-:Y:S01]  /*00f0*/  IMAD.IADD R8, R17.reuse, 0x1, R16 ;  /* 0x0000000111087824 */ /* 0x044fe200078e0210 */
[----:B------:R-:W-:Y:S01]  /*0100*/  LOP3.LUT R4, R17, 0x1, RZ, 0xc0, !PT ;  /* 0x0000000111047812 */ /* 0x000fe200078ec0ff */
[----:B------:R-:W-:-:S03]  /*0110*/  IMAD R13, R7, 0x40000, R0 ;  /* 0x00040000070d7824 */ /* 0x000fc600078e0200 */
[----:B------:R-:W-:Y:S01]  /*0120*/  ISETP.NE.U32.AND P0, PT, R4, 0x1, PT ;  /* 0x000000010400780c */ /* 0x000fe20003f05070 */
[----:B------:R-:W-:-:S04]  /*0130*/  IMAD R6, R7, 0xffc0000, R13 ;  /* 0x0ffc000007067824 */ /* 0x000fc800078e020d */
[----:B------:R-:W-:Y:S01]  /*0140*/  IMAD R6, R17, 0x40000, R6 ;  /* 0x0004000011067824 */ /* 0x000fe200078e0206 */
[----:B---3--:R-:W-:Y:S02]  /*0150*/  SEL R4, R10, R14, !P0 ;  /* 0x0000000e0a047207 */ /* 0x008fe40004000000 */
[----:B0-----:R-:W-:Y:S01]  /*0160*/  SEL R2, R14, R10, !P0 ;  /* 0x0000000a0e027207 */ /* 0x001fe20004000000 */
[----:B------:R-:W-:Y:S01]  /*0170*/  VIADD R12, R6, 0xfffc0000 ;  /* 0xfffc0000060c7836 */ /* 0x000fe20000000000 */
[----:B------:R-:W-:Y:S02]  /*0180*/  SEL R5, R11, R15, !P0 ;  /* 0x0000000f0b057207 */ /* 0x000fe40004000000 */
[----:B------:R-:W-:Y:S02]  /*0190*/  SEL R3, R15, R11, !P0 ;  /* 0x0000000b0f037207 */ /* 0x000fe40004000000 */
[----:B----4-:R-:W-:-:S13]  /*01a0*/  ISETP.GE.AND P1, PT, R8, R9, PT ;  /* 0x000000090800720c */ /* 0x010fda0003f26270 */
[----:B------:R-:W-:Y:S05]  /*01b0*/  @P1 BRA `(.L_x_11) ;  /* 0x00000004002c1947 */ /* 0x000fea0003800000 */
[----:B------:R-:W0:Y:S01]  /*01c0*/  LDCU UR6, c[0x0][0x390] ;  /* 0x00007200ff0677ac */ /* 0x000e220008000800 */
[----:B------:R-:W1:Y:S01]  /*01d0*/  LDCU.64 UR8, c[0x0][0x380] ;  /* 0x00007000ff0877ac */ /* 0x000e620008000a00 */
[----:B0-----:R-:W-:Y:S01]  /*01e0*/  IMAD R8, R7, UR6, R8 ;  /* 0x0000000607087c24 */ /* 0x001fe2000f8e0208 */
[----:B------:R-:W0:Y:S04]  /*01f0*/  LDCU.64 UR6, c[0x0][0x3d0] ;  /* 0x00007a00ff0677ac */ /* 0x000e280008000a00 */
[----:B-1----:R-:W-:Y:S02]  /*0200*/  IADD3 R18, P0, PT, R8, UR8, RZ ;  /* 0x0000000808127c10 */ /* 0x002fe4000ff1e0ff */
[----:B------:R-:W1:Y:S03]  /*0210*/  LDC.64 R8, c[0x0][0x3c8] ;  /* 0x0000f200ff087b82 */ /* 0x000e660000000a00 */
[----:B------:R-:W-:-:S05]  /*0220*/  IMAD.X R19, RZ, RZ, UR9, P0 ;  /* 0x00000009ff137e24 */ /* 0x000fca00080e06ff */
[----:B------:R-:W2:Y:S01]  /*0230*/  LDG.E.U8.CONSTANT R15, desc[UR4][R18.64] ;  /* 0x00000004120f7981 */ /* 0x000ea2000c1e9100 */
[----:B------:R-:W-:Y:S01]  /*0240*/  IMAD.SHL.U32 R6, R0, 0x4, RZ ;  /* 0x0000000400067824 */ /* 0x000fe200078e00ff */
[--C-:B------:R-:W-:Y:S02]  /*0250*/  SHF.R.U32.HI R14, RZ, 0x2, R0.reuse ;  /* 0x00000002ff0e7819 */ /* 0x100fe40000011600 */
[----:B------:R-:W-:Y:S02]  /*0260*/  SHF.R.U32.HI R16, RZ, 0x4, R0 ;  /* 0x00000004ff107819 */ /* 0x000fe40000011600 */
[----:B------:R-:W-:Y:S02]  /*0270*/  LOP3.LUT R6, R6, 0x3c, RZ, 0xc0, !PT ;  /* 0x0000003c06067812 */ /* 0x000fe400078ec0ff */
[----:B------:R-:W-:Y:S02]  /*0280*/  LOP3.LUT R14, R14, 0xfff0, RZ, 0xc0, !PT ;  /* 0x0000fff00e0e7812 */ /* 0x000fe400078ec0ff */
[----:B------:R-:W-:-:S02]  /*0290*/  LOP3.LUT R11, R16, 0x3, RZ, 0xc0, !PT ;  /* 0x00000003100b7812 */ /* 0x000fc400078ec0ff */
[----:B0-----:R-:W-:Y:S01]  /*02a0*/  IADD3 R10, P0, PT, R6, UR6, RZ ;  /* 0x00000006060a7c10 */ /* 0x001fe2000ff1e0ff */
[----:B------:R-:W-:Y:S01]  /*02b0*/  IMAD R7, R7, 0x40000, R14 ;  /* 0x0004000007077824 */ /* 0x000fe200078e020e */
[----:B------:R-:W-:-:S03]  /*02c0*/  LEA.HI R17, R14, R11, RZ, 0x1e ;  /* 0x0000000b0e117211 */ /* 0x000fc600078ff0ff */
[----:B------:R-:W-:Y:S02]  /*02d0*/  IMAD.X R11, RZ, RZ, UR7, P0 ;  /* 0x00000007ff0b7e24 */ /* 0x000fe400080e06ff */
[----:B-1----:R-:W-:-:S03]  /*02e0*/  IMAD.WIDE.U32 R8, R17, 0x4, R8 ;  /* 0x0000000411087825 */ /* 0x002fc600078e0008 */
[----:B------:R0:W3:Y:S01]  /*02f0*/  LDG.E.CONSTANT R19, desc[UR4][R10.64] ;  /* 0x000000040a137981 */ /* 0x0000e2000c1e9900 */
[----:B------:R-:W-:-:S03]  /*0300*/  IMAD.WIDE.U32 R6, R7, 0x4, R4 ;  /* 0x0000000407067825 */ /* 0x000fc600078e0004 */
[----:B------:R-:W3:Y:S04]  /*0310*/  LDG.E.CONSTANT R17, desc[UR4][R8.64] ;  /* 0x0000000408117981 */ /* 0x000ee8000c1e9900 */
[----:B------:R-:W4:Y:S01]  /*0320*/  LDG.E R23, desc[UR4][R6.64] ;  /* 0x0000000406177981 */ /* 0x000f22000c1e1900 */
[----:B------:R-:W-:Y:S01]  /*0330*/  LOP3.LUT R26, R0, 0xf, RZ, 0xc0, !PT ;  /* 0x0000000f001a7812 */ /* 0x000fe200078ec0ff */
[----:B0-----:R-:W0:Y:S02]  /*0340*/  LDC.64 R10, c[0x0][0x3c0] ;  /* 0x0000f000ff0a7b82 */ /* 0x001e240000000a00 */
[----:B------:R-:W5:Y:S04]  /*0350*/  LDG.E.CONSTANT R20, desc[UR4][R8.64+0x10000] ;  /* 0x0100000408147981 */ /* 0x000f68000c1e9900 */
[----:B------:R-:W5:Y:S04]  /*0360*/  LDG.E R22, desc[UR4][R6.64+0x40000] ;  /* 0x0400000406167981 */ /* 0x000f68000c1e1900 */
[----:B------:R-:W5:Y:S04]  /*0370*/  LDG.E.CONSTANT R18, desc[UR4][R8.64+0x20000] ;  /* 0x0200000408127981 */ /* 0x000f68000c1e9900 */
[----:B------:R-:W5:Y:S04]  /*0380*/  LDG.E R21, desc[UR4][R6.64+0x80000] ;  /* 0x0800000406157981 */ /* 0x000f68000c1e1900 */
[----:B------:R-:W5:Y:S04]  /*0390*/  LDG.E.CONSTANT R24, desc[UR4][R8.64+0x30000] ;  /* 0x0300000408187981 */ /* 0x000f68000c1e9900 */
[----:B------:R-:W5:Y:S01]  /*03a0*/  LDG.E R27, desc[UR4][R6.64+0xc0000] ;  /* 0x0c000004061b7981 */ /* 0x000f62000c1e1900 */
[----:B------:R-:W-:-:S04]  /*03b0*/  ISETP.NE.AND P0, PT, R26, 0xf, PT ;  /* 0x0000000f1a00780c */ /* 0x000fc80003f05270 */
[----:B------:R-:W-:-:S05]  /*03c0*/  SEL R25, RZ, 0x1, !P0 ;  /* 0x00000001ff197807 */ /* 0x000fca0004000000 */
[----:B------:R-:W-:-:S04]  /*03d0*/  IMAD.IADD R29, R13, 0x1, R25 ;  /* 0x000000010d1d7824 */ /* 0x000fc800078e0219 */
[----:B------:R-:W-:-:S06]  /*03e0*/  IMAD.WIDE.U32 R4, R29, 0x4, R4 ;  /* 0x000000041d047825 */ /* 0x000fcc00078e0004 */
[----:B------:R1:W5:Y:S01]  /*03f0*/  LDG.E R4, desc[UR4][R4.64] ;  /* 0x0000000404047981 */ /* 0x000362000c1e1900 */
[----:B--2---:R-:W-:-:S04]  /*0400*/  IMAD R15, R15, 0x4000, R16 ;  /* 0x000040000f0f7824 */ /* 0x004fc800078e0210 */
[----:B0-----:R-:W-:-:S06]  /*0410*/  IMAD.WIDE.U32 R10, R15, 0x4, R10 ;  /* 0x000000040f0a7825 */ /* 0x001fcc00078e000a */
[----:B------:R-:W2:Y:S01]  /*0420*/  LDG.E.CONSTANT R10, desc[UR4][R10.64] ;  /* 0x000000040a0a7981 */ /* 0x000ea2000c1e9900 */
[----:B------:R-:W-:Y:S01]  /*0430*/  ISETP.NE.AND P3, PT, R26, 0xf, PT ;  /* 0x0000000f1a00780c */ /* 0x000fe20003f65270 */
[----:B------:R-:W-:Y:S01]  /*0440*/  IMAD.WIDE.U32 R2, R13, 0x4, R2 ;  /* 0x000000040d027825 */ /* 0x000fe200078e0002 */
[----:B-1----:R-:W-:-:S03]  /*0450*/  LOP3.LUT R5, R14, 0x10000, RZ, 0xfc, !PT ;  /* 0x000100000e057812 */ /* 0x002fc600078efcff */
[----:B---3--:R-:W-:-:S04]  /*0460*/  FADD R6, R19, R17 ;  /* 0x0000001113067221 */ /* 0x008fc80000000000 */
[----:B----4-:R-:W-:Y:S01]  /*0470*/  FADD R6, R23, R6 ;  /* 0x0000000617067221 */ /* 0x010fe20000000000 */
[----:B-----5:R-:W-:-:S04]  /*0480*/  FADD R7, R19, R20 ;  /* 0x0000001413077221 */ /* 0x020fc80000000000 */
[----:B------:R-:W-:Y:S01]  /*0490*/  FMNMX R6, R6, -INF , !PT ;  /* 0xff80000006067809 */ /* 0x000fe20007800000 */
[----:B------:R-:W-:Y:S01]  /*04a0*/  FADD R7, R22, R7 ;  /* 0x0000000716077221 */ /* 0x000fe20000000000 */
[----:B------:R-:W-:-:S04]  /*04b0*/  FADD R18, R19, R18 ;  /* 0x0000001213127221 */ /* 0x000fc80000000000 */
[----:B------:R-:W-:Y:S01]  /*04c0*/  FSETP.GT.AND P2, PT, R7, R6, PT ;  /* 0x000000060700720b */ /* 0x000fe20003f44000 */
[----:B------:R-:W-:-:S03]  /*04d0*/  FADD R21, R21, R18 ;  /* 0x0000001215157221 */ /* 0x000fc60000000000 */
[----:B------:R-:W-:Y:S02]  /*04e0*/  FSEL R6, R7, R6, P2 ;  /* 0x0000000607067208 */ /* 0x000fe40001000000 */
[----:B------:R-:W-:Y:S01]  /*04f0*/  SEL R5, R5, R14, P2 ;  /* 0x0000000e05057207 */ /* 0x000fe20001000000 */
[----:B------:R-:W-:Y:S01]  /*0500*/  FADD R24, R19, R24 ;  /* 0x0000001813187221 */ /* 0x000fe20000000000 */
[----:B------:R-:W-:-:S03]  /*0510*/  FSETP.GT.AND P0, PT, R21, R6, PT ;  /* 0x000000061500720b */ /* 0x000fc60003f04000 */
[----:B------:R-:W-:Y:S01]  /*0520*/  FADD R27, R27, R24 ;  /* 0x000000181b1b7221 */ /* 0x000fe20000000000 */
[----:B------:R-:W-:-:S04]  /*0530*/  FSEL R6, R21, R6, P0 ;  /* 0x0000000615067208 */ /* 0x000fc80000000000 */
[----:B------:R-:W-:-:S04]  /*0540*/  FSETP.GT.AND P1, PT, R27, R6, PT ;  /* 0x000000061b00720b */ /* 0x000fc80003f24000 */
[----:B------:R-:W-:Y:S02]  /*0550*/  FSEL R8, R27, R6, P1 ;  /* 0x000000061b087208 */ /* 0x000fe40000800000 */
[----:B------:R-:W0:Y:S01]  /*0560*/  @!P3 LDC R27, c[0x0][0x3d8] ;  /* 0x0000f600ff1bbb82 */ /* 0x000e220000000800 */
[----:B------:R-:W-:Y:S02]  /*0570*/  ISETP.NE.AND P3, PT, R26, 0xe, PT ;  /* 0x0000000e1a00780c */ /* 0x000fe40003f65270 */
[----:B------:R-:W-:-:S04]  /*0580*/  @P0 LOP3.LUT R5, R14, 0x20000, RZ, 0xfc, !PT ;  /* 0x000200000e050812 */ /* 0x000fc800078efcff */
[----:B------:R-:W-:Y:S01]  /*0590*/  @P1 LOP3.LUT R5, R14, 0x30000, RZ, 0xfc, !PT ;  /* 0x000300000e051812 */ /* 0x000fe200078efcff */
[----:B------:R-:W1:Y:S08]  /*05a0*/  LDC.64 R6, c[0x0][0x3a8] ;  /* 0x0000ea00ff067b82 */ /* 0x000e700000000a00 */
[----:B0-----:R-:W0:Y:S01]  /*05b0*/  @!P3 LDC R27, c[0x0][0x3dc] ;  /* 0x0000f700ff1bbb82 */ /* 0x001e220000000800 */
[----:B------:R-:W-:Y:S01]  /*05c0*/  ISETP.GE.U32.AND P3, PT, R26, 0xe, PT ;  /* 0x0000000e1a00780c */ /* 0x000fe20003f66070 */
[----:B-1----:R-:W-:-:S03]  /*05d0*/  IMAD.WIDE.U32 R6, R12, 0x4, R6 ;  /* 0x000000040c067825 */ /* 0x002fc600078e0006 */
[----:B0-----:R-:W-:-:S05]  /*05e0*/  FSEL R27, R27, RZ, P3 ;  /* 0x000000ff1b1b7208 */ /* 0x001fca0001800000 */
[----:B------:R-:W-:-:S05]  /*05f0*/  FADD R27, R27, R4 ;  /* 0x000000041b1b7221 */ /* 0x000fca0000000000 */
[----:B------:R-:W-:-:S04]  /*0600*/  FSETP.GT.AND P2, PT, R27, R8, PT ;  /* 0x000000081b00720b */ /* 0x000fc80003f44000 */
[----:B------:R-:W-:-:S09]  /*0610*/  FSEL R27, R27, R8, P2 ;  /* 0x000000081b1b7208 */ /* 0x000fd20001000000 */
[----:B------:R-:W-:Y:S02]  /*0620*/  @P2 IMAD.IADD R5, R0, 0x1, R25 ;  /* 0x0000000100052824 */ /* 0x000fe400078e0219 */
[----:B--2---:R-:W-:-:S05]  /*0630*/  FADD R27, R27, R10 ;  /* 0x0000000a1b1b7221 */ /* 0x004fca0000000000 */
[----:B------:R-:W-:Y:S04]  /*0640*/  STG.E desc[UR4][R2.64], R27 ;  /* 0x0000001b02007986 */ /* 0x000fe8000c101904 */
[----:B------:R-:W-:Y:S01]  /*0650*/  STG.E desc[UR4][R6.64], R5 ;  /* 0x0000000506007986 */ /* 0x000fe2000c101904 */
[----:B------:R-:W-:Y:S05]  /*0660*/  EXIT ;  /* 0x000000000000794d */ /* 0x000fea0003800000 */
.L_x_11:
[----:B------:R-:W-:-:S13]  /*0670*/  ISETP.NE.AND P0, PT, R8, R9, PT ;  /* 0x000000090800720c */ /* 0x000fda0003f05270 */
[----:B------:R-:W-:Y:S05]  /*0680*/  @P0 BRA `(.L_x_12) ;  /* 0x0000000000200947 */ /* 0x000fea0003800000 */
[C---:B------:R-:W-:Y:S01]  /*0690*/  IMAD.WIDE.U32 R4, R13.reuse, 0x4, R4 ;  /* 0x000000040d047825 */ /* 0x040fe200078e0004 */
[----:B------:R-:W0:Y:S05]  /*06a0*/  LDC.64 R6, c[0x0][0x3a8] ;  /* 0x0000ea00ff067b82 */ /* 0x000e2a0000000a00 */
[----:B------:R-:W2:Y:S01]  /*06b0*/  LDG.E R5, desc[UR4][R4.64] ;  /* 0x0000000404057981 */ /* 0x000ea2000c1e1900 */
[----:B------:R-:W-:-:S04]  /*06c0*/  IMAD.WIDE.U32 R2, R13, 0x4, R2 ;  /* 0x000000040d027825 */ /* 0x000fc800078e0002 */
[----:B0-----:R-:W-:Y:S01]  /*06d0*/  IMAD.WIDE.U32 R6, R12, 0x4, R6 ;  /* 0x000000040c067825 */ /* 0x001fe200078e0006 */
[----:B--2---:R-:W-:Y:S04]  /*06e0*/  STG.E desc[UR4][R2.64], R5 ;  /* 0x0000000502007986 */ /* 0x004fe8000c101904 */
[----:B------:R-:W-:Y:S01]  /*06f0*/  STG.E desc[UR4][R6.64], R0 ;  /* 0x0000000006007986 */ /* 0x000fe2000c101904 */
[----:B------:R-:W-:Y:S05]  /*0700*/  EXIT ;  /* 0x000000000000794d */ /* 0x000fea0003800000 */
.L_x_12:
[----:B------:R-:W0:Y:S02]  /*0710*/  LDC.64 R2, c[0x0][0x3a8] ;  /* 0x0000ea00ff027b82 */ /* 0x000e240000000a00 */
[----:B0-----:R-:W-:-:S05]  /*0720*/  IMAD.WIDE.U32 R2, R12, 0x4, R2 ;  /* 0x000000040c027825 */ /* 0x001fca00078e0002 */
[----:B------:R-:W-:Y:S01]  /*0730*/  STG.E desc[UR4][R2.64], R0 ;  /* 0x0000000002007986 */ /* 0x000fe2000c101904 */
[----:B------:R-:W-:Y:S05]  /*0740*/  EXIT ;  /* 0x000000000000794d */ /* 0x000fea0003800000 */
.L_x_13:
        /* <DEDUP_REMOVED lines=11> */
.L_x_55:


//--------------------- .text.viterbi_init_batch  --------------------------
	.section	.text.viterbi_init_batch,"ax",@progbits
	.align	128
        .global         viterbi_init_batch
        .type           viterbi_init_batch,@function
        .size           viterbi_init_batch,(.L_x_56 - viterbi_init_batch)
        .other          viterbi_init_batch,@"STO_CUDA_ENTRY STV_DEFAULT"
viterbi_init_batch:
.text.viterbi_init_batch:
        /* <DEDUP_REMOVED lines=9> */
[----:B------:R-:W1:Y:S01]  /*0090*/  LDCU.64 UR4, c[0x0][0x358] ;  /* 0x00006b00ff0477ac */ /* 0x000e620008000a00 */
[----:B------:R-:W2:Y:S01]  /*00a0*/  LDCU UR6, c[0x0][0x3a8] ;  /* 0x00007500ff0677ac */ /* 0x000ea20008000800 */
[----:B0-----:R-:W-:-:S06]  /*00b0*/  IMAD.WIDE.U32 R2, R9, 0x4, R2 ;  /* 0x0000000409027825 */ /* 0x001fcc00078e0002 */
[----:B-1----:R-:W2:Y:S02]  /*00c0*/  LDG.E.CONSTANT R2, desc[UR4][R2.64] ;  /* 0x0000000402027981 */ /* 0x002ea4000c1e9900 */
[----:B--2---:R-:W-:-:S13]  /*00d0*/  ISETP.GT.AND P0, PT, R2, UR6, PT ;  /* 0x0000000602007c0c */ /* 0x004fda000bf04270 */
[----:B------:R-:W-:Y:S05]  /*00e0*/  @!P0 EXIT ;  /* 0x000000000000894d */ /* 0x000fea0003800000 */
[----:B------:R-:W0:Y:S08]  /*00f0*/  LDC R6, c[0x0][0x390] ;  /* 0x0000e400ff067b82 */ /* 0x000e300000000800 */
[----:B------:R-:W1:Y:S01]  /*0100*/  LDC.64 R2, c[0x0][0x398] ;  /* 0x0000e600ff027b82 */ /* 0x000e620000000a00 */
[----:B0-----:R-:W-:Y:S01]  /*0110*/  IMAD R6, R9, R6, UR6 ;  /* 0x0000000609067e24 */ /* 0x001fe2000f8e0206 */
[----:B------:R-:W0:Y:S04]  /*0120*/  LDCU.64 UR6, c[0x0][0x380] ;  /* 0x00007000ff0677ac */ /* 0x000e280008000a00 */
[----:B------:R-:W-:-:S05]  /*0130*/  IADD3 R5, PT, PT, R6, -0x1, RZ ;  /* 0xffffffff06057810 */ /* 0x000fca0007ffe0ff */
[----:B-1----:R-:W-:-:S06]  /*0140*/  IMAD.WIDE.U32 R2, R5, 0x4, R2 ;  /* 0x0000000405027825 */ /* 0x002fcc00078e0002 */
[----:B------:R-:W2:Y:S01]  /*0150*/  LDG.E.CONSTANT R3, desc[UR4][R2.64] ;  /* 0x0000000402037981 */ /* 0x000ea2000c1e9900 */
[----:B0-----:R-:W-:-:S04]  /*0160*/  IADD3 R6, P1, PT, R6, UR6, RZ ;  /* 0x0000000606067c10 */ /* 0x001fc8000ff3e0ff */
[----:B------:R-:W-:Y:S02]  /*0170*/  IADD3.X R7, PT, PT, RZ, UR7, RZ, P1, !PT ;  /* 0x00000007ff077c10 */ /* 0x000fe40008ffe4ff */
[----:B--2---:R-:W-:-:S13]  /*0180*/  ISETP.NE.AND P0, PT, R0, R3, PT ;  /* 0x000000030000720c */ /* 0x004fda0003f05270 */
[----:B------:R-:W-:Y:S05]  /*0190*/  @P0 BRA `(.L_x_14) ;  /* 0x00000000002c0947 */ /* 0x000fea0003800000 */
[----:B------:R-:W2:Y:S01]  /*01a0*/  LDG.E.U8.CONSTANT R6, desc[UR4][R6.64] ;  /* 0x0000000406067981 */ /* 0x000ea2000c1e9100 */
[----:B------:R-:W0:Y:S01]  /*01b0*/  LDC.64 R2, c[0x0][0x3b8] ;  /* 0x0000ee00ff027b82 */ /* 0x000e220000000a00 */
[----:B------:R-:W-:-:S04]  /*01c0*/  SHF.R.U32.HI R5, RZ, 0x4, R0 ;  /* 0x00000004ff057819 */ /* 0x000fc80000011600 */
[----:B--2---:R-:W-:-:S05]  /*01d0*/  LEA R5, R6, R5, 0xe ;  /* 0x0000000506057211 */ /* 0x004fca00078e70ff */
[----:B0-----:R-:W-:Y:S02]  /*01e0*/  IMAD.WIDE.U32 R2, R5, 0x4, R2 ;  /* 0x0000000405027825 */ /* 0x001fe400078e0002 */
[----:B------:R-:W0:Y:S04]  /*01f0*/  LDC.64 R4, c[0x0][0x3a0] ;  /* 0x0000e800ff047b82 */ /* 0x000e280000000a00 */
[----:B------:R-:W2:Y:S01]  /*0200*/  LDG.E.CONSTANT R3, desc[UR4][R2.64] ;  /* 0x0000000402037981 */ /* 0x000ea2000c1e9900 */
[----:B------:R-:W-:-:S04]  /*0210*/  IMAD R9, R9, 0x40000, R0 ;  /* 0x0004000009097824 */ /* 0x000fc800078e0200 */
[----:B0-----:R-:W-:-:S05]  /*0220*/  IMAD.WIDE.U32 R4, R9, 0x4, R4 ;  /* 0x0000000409047825 */ /* 0x001fca00078e0004 */
[----:B--2---:R-:W-:Y:S01]  /*0230*/  STG.E desc[UR4][R4.64], R3 ;  /* 0x0000000304007986 */ /* 0x004fe2000c101904 */
[----:B------:R-:W-:Y:S05]  /*0240*/  EXIT ;  /* 0x000000000000794d */ /* 0x000fea0003800000 */
.L_x_14:
[----:B------:R-:W0:Y:S01]  /*0250*/  LDC.64 R2, c[0x0][0x3a0] ;  /* 0x0000e800ff027b82 */ /* 0x000e220000000a00 */
[----:B------:R-:W-:Y:S01]  /*0260*/  LEA R9, R9, R0, 0x12 ;  /* 0x0000000009097211 */ /* 0x000fe200078e90ff */
[----:B------:R-:W-:-:S04]  /*0270*/  IMAD.MOV.U32 R5, RZ, RZ, -0x800000 ;  /* 0xff800000ff057424 */ /* 0x000fc800078e00ff */
[----:B0-----:R-:W-:-:S05]  /*0280*/  IMAD.WIDE.U32 R2, R9, 0x4, R2 ;  /* 0x0000000409027825 */ /* 0x001fca00078e0002 */
[----:B------:R-:W-:Y:S01]  /*0290*/  STG.E desc[UR4][R2.64], R5 ;  /* 0x0000000502007986 */ /* 0x000fe2000c101904 */
[----:B------:R-:W-:Y:S05]  /*02a0*/  EXIT ;  /* 0x000000000000794d */ /* 0x000fea0003800000 */
.L_x_15:
        /* <DEDUP_REMOVED lines=13> */
.L_x_56:


//--------------------- .text.viterbi_init        --------------------------
	.section	.text.viterbi_init,"ax",@progbits
	.align	128
        .global         viterbi_init
        .type           viterbi_init,@function
        .size           viterbi_init,(.L_x_57 - viterbi_init)
        .other          viterbi_init,@"STO_CUDA_ENTRY STV_DEFAULT"
viterbi_init:
.text.viterbi_init:
        /* <DEDUP_REMOVED lines=8> */
[----:B------:R-:W1:Y:S01]  /*0080*/  LDC.64 R6, c[0x0][0x380] ;  /* 0x0000e000ff067b82 */ /* 0x000e620000000a00 */
[----:B------:R-:W0:Y:S01]  /*0090*/  LDCU UR6, c[0x0][0x388] ;  /* 0x00007100ff0677ac */ /* 0x000e220008000800 */
[----:B------:R-:W2:Y:S06]  /*00a0*/  LDCU.64 UR4, c[0x0][0x358] ;  /* 0x00006b00ff0477ac */ /* 0x000eac0008000a00 */
[----:B------:R-:W3:Y:S01]  /*00b0*/  LDC.64 R4, c[0x0][0x3a0] ;  /* 0x0000e800ff047b82 */ /* 0x000ee20000000a00 */
[----:B0-----:R-:W-:-:S05]  /*00c0*/  IMAD R3, R13, UR6, RZ ;  /* 0x000000060d037c24 */ /* 0x001fca000f8e02ff */
[----:B-1----:R-:W-:Y:S02]  /*00d0*/  IADD3 R6, P0, PT, R3, R6, RZ ;  /* 0x0000000603067210 */ /* 0x002fe40007f1e0ff */
[----:B------:R-:W0:Y:S02]  /*00e0*/  LDC.64 R2, c[0x0][0x398] ;  /* 0x0000e600ff027b82 */ /* 0x000e240000000a00 */
[----:B------:R-:W-:-:S05]  /*00f0*/  IADD3.X R7, PT, PT, RZ, R7, RZ, P0, !PT ;  /* 0x00000007ff077210 */ /* 0x000fca00007fe4ff */
[----:B--2---:R-:W2:Y:S01]  /*0100*/  LDG.E.U8.CONSTANT R6, desc[UR4][R6.64] ;  /* 0x0000000406067981 */ /* 0x004ea2000c1e9100 */
[----:B------:R-:W-:Y:S02]  /*0110*/  SHF.R.U32.HI R11, RZ, 0x4, R0 ;  /* 0x00000004ff0b7819 */ /* 0x000fe40000011600 */
[----:B------:R-:W-:-:S05]  /*0120*/  LOP3.LUT R9, R0, 0x3ffff, RZ, 0xc0, !PT ;  /* 0x0003ffff00097812 */ /* 0x000fca00078ec0ff */
[----:B0-----:R-:W-:Y:S02]  /*0130*/  IMAD.WIDE.U32 R2, R9, 0x4, R2 ;  /* 0x0000000409027825 */ /* 0x001fe400078e0002 */
[----:B------:R-:W0:Y:S04]  /*0140*/  LDC.64 R8, c[0x0][0x390] ;  /* 0x0000e400ff087b82 */ /* 0x000e280000000a00 */
[----:B------:R-:W4:Y:S01]  /*0150*/  LDG.E.CONSTANT R2, desc[UR4][R2.64] ;  /* 0x0000000402027981 */ /* 0x000f22000c1e9900 */
[----:B--2---:R-:W-:-:S05]  /*0160*/  LEA R11, R6, R11, 0xe ;  /* 0x0000000b060b7211 */ /* 0x004fca00078e70ff */
[----:B---3--:R-:W-:-:S06]  /*0170*/  IMAD.WIDE.U32 R4, R11, 0x4, R4 ;  /* 0x000000040b047825 */ /* 0x008fcc00078e0004 */
[----:B------:R-:W4:Y:S01]  /*0180*/  LDG.E.CONSTANT R5, desc[UR4][R4.64] ;  /* 0x0000000404057981 */ /* 0x000f22000c1e9900 */
[----:B------:R-:W-:-:S05]  /*0190*/  LEA R7, R13, R0, 0x12 ;  /* 0x000000000d077211 */ /* 0x000fca00078e90ff */
[----:B0-----:R-:W-:-:S04]  /*01a0*/  IMAD.WIDE.U32 R6, R7, 0x4, R8 ;  /* 0x0000000407067825 */ /* 0x001fc800078e0008 */
[----:B----4-:R-:W-:-:S05]  /*01b0*/  FADD R9, R2, R5 ;  /* 0x0000000502097221 */ /* 0x010fca0000000000 */
[----:B------:R-:W-:Y:S01]  /*01c0*/  STG.E desc[UR4][R6.64], R9 ;  /* 0x0000000906007986 */ /* 0x000fe2000c101904 */
[----:B------:R-:W-:Y:S05]  /*01d0*/  EXIT ;  /* 0x000000000000794d */ /* 0x000fea0003800000 */
.L_x_16:
        /* <DEDUP_REMOVED lines=10> */
.L_x_57:


//--------------------- .text.forward_log_sum_exp --------------------------
	.section	.text.forward_log_sum_exp,"ax",@progbits
	.align	128
        .global         forward_log_sum_exp
        .type           forward_log_sum_exp,@function
        .size           forward_log_sum_exp,(.L_x_58 - forward_log_sum_exp)
        .other          forward_log_sum_exp,@"STO_CUDA_ENTRY STV_DEFAULT"
forward_log_sum_exp:
.text.forward_log_sum_exp:
[----:B------:R-:W-:Y:S01]  /*0000*/  LDC R1, c[0x0][0x37c] ;  /* 0x0000df00ff017b82 */ /* 0x000fe20000000800 */
[----:B------:R-:W0:Y:S07]  /*0010*/  S2R R9, SR_CTAID.X ;  /* 0x0000000000097919 */ /* 0x000e2e0000002500 */
[----:B------:R-:W1:Y:S01]  /*0020*/  LDC.64 R2, c[0x0][0x388] ;  /* 0x0000e200ff027b82 */ /* 0x000e620000000a00 */
[----:B------:R-:W2:Y:S01]  /*0030*/  LDCU.64 UR6, c[0x0][0x358] ;  /* 0x00006b00ff0677ac */ /* 0x000ea20008000a00 */
[----:B------:R-:W3:Y:S06]  /*0040*/  S2R R0, SR_TID.X ;  /* 0x0000000000007919 */ /* 0x000eec0000002100 */
[----:B------:R-:W4:Y:S01]  /*0050*/  LDC.64 R4, c[0x0][0x380] ;  /* 0x0000e000ff047b82 */ /* 0x000f220000000a00 */
[C---:B0-----:R-:W-:Y:S01]  /*0060*/  SHF.L.U32 R7, R9.reuse, 0x12, RZ ;  /* 0x0000001209077819 */ /* 0x041fe200000006ff */
[----:B-1----:R-:W-:-:S03]  /*0070*/  IMAD.WIDE.U32 R2, R9, 0x4, R2 ;  /* 0x0000000409027825 */ /* 0x002fc600078e0002 */
[----:B---3--:R-:W-:Y:S02]  /*0080*/  LOP3.LUT R15, R7, R0, RZ, 0xfc, !PT ;  /* 0x00000000070f7212 */ /* 0x008fe400078efcff */
[----:B--2---:R-:W2:Y:S03]  /*0090*/  LDG.E R10, desc[UR6][R2.64] ;  /* 0x00000006020a7981 */ /* 0x004ea6000c1e1900 */
[----:B----4-:R-:W-:-:S06]  /*00a0*/  IMAD.WIDE.U32 R8, R15, 0x4, R4 ;  /* 0x000000040f087825 */ /* 0x010fcc00078e0004 */
[----:B------:R-:W2:Y:S01]  /*00b0*/  LDG.E.CONSTANT R9, desc[UR6][R8.64] ;  /* 0x0000000608097981 */ /* 0x000ea2000c1e9900 */
[----:B------:R-:W-:Y:S01]  /*00c0*/  HFMA2 R11, -RZ, RZ, 0.96630859375, -0.0022525787353515625 ;  /* 0x3bbb989dff0b7431 */ /* 0x000fe200000001ff */
[----:B------:R-:W-:Y:S01]  /*00d0*/  MOV R12, 0x437c0000 ;  /* 0x437c0000000c7802 */ /* 0x000fe20000000f00 */
[----:B------:R-:W0:Y:S01]  /*00e0*/  S2UR UR5, SR_CgaCtaId ;  /* 0x00000000000579c3 */ /* 0x000e220000008800 */
[----:B------:R-:W-:Y:S02]  /*00f0*/  UMOV UR4, 0x400 ;  /* 0x0000040000047882 */ /* 0x000fe40000000000 */
[----:B0-----:R-:W-:Y:S01]  /*0100*/  ULEA UR4, UR5, UR4, 0x18 ;  /* 0x0000000405047291 */ /* 0x001fe2000f8ec0ff */
[----:B------:R-:W-:Y:S01]  /*0110*/  BSSY.RECONVERGENT B0, `(.L_x_17) ;  /* 0x00000cf000007945 */ /* 0x000fe20003800200 */
[----:B--2---:R-:W-:-:S04]  /*0120*/  FADD R6, -R10, R9 ;  /* 0x000000090a067221 */ /* 0x004fc80000000100 */
[----:B------:R-:W-:-:S04]  /*0130*/  FFMA.SAT R13, R6, R11, 0.5 ;  /* 0x3f000000060d7423 */ /* 0x000fc8000000200b */
[----:B------:R-:W-:-:S04]  /*0140*/  FFMA.RM R13, R13, R12, 12582913 ;  /* 0x4b4000010d0d7423 */ /* 0x000fc8000000400c */
[----:B------:R-:W-:-:S04]  /*0150*/  FADD R17, R13, -12583039 ;  /* 0xcb40007f0d117421 */ /* 0x000fc80000000000 */
[----:B------:R-:W-:-:S04]  /*0160*/  FFMA R17, R6, 1.4426950216293334961, -R17 ;  /* 0x3fb8aa3b06117823 */ /* 0x000fc80000000811 */
[----:B------:R-:W-:-:S06]  /*0170*/  FFMA R17, R6, 1.925963033500011079e-08, R17 ;  /* 0x32a5706006117823 */ /* 0x000fcc0000000011 */
[----:B------:R-:W0:Y:S01]  /*0180*/  MUFU.EX2 R17, R17 ;  /* 0x0000001100117308 */ /* 0x000e220000000800 */
[----:B------:R-:W-:Y:S02]  /*0190*/  SHF.L.U32 R6, R13, 0x17, RZ ;  /* 0x000000170d067819 */ /* 0x000fe400000006ff */
[----:B------:R-:W-:-:S03]  /*01a0*/  LEA R13, R0, UR4, 0x2 ;  /* 0x00000004000d7c11 */ /* 0x000fc6000f8e10ff */
[----:B0-----:R-:W-:Y:S01]  /*01b0*/  FMUL R18, R6, R17 ;  /* 0x0000001106127220 */ /* 0x001fe20000400000 */
[----:B------:R-:W-:-:S04]  /*01c0*/  IADD3 R6, PT, PT, R7, 0x40000, RZ ;  /* 0x0004000007067810 */ /* 0x000fc80007ffe0ff */
[----:B------:R0:W-:Y:S01]  /*01d0*/  STS [R13], R18 ;  /* 0x000000120d007388 */ /* 0x0001e20000000800 */
[----:B------:R-:W-:-:S13]  /*01e0*/  ISETP.GE.U32.AND P0, PT, R15, R6, PT ;  /* 0x000000060f00720c */ /* 0x000fda0003f06070 */
[----:B0-----:R-:W-:Y:S05]  /*01f0*/  @P0 BRA `(.L_x_18) ;  /* 0x0000000c00000947 */ /* 0x001fea0003800000 */
[----:B------:R-:W-:Y:S01]  /*0200*/  LOP3.LUT R9, RZ, R0, RZ, 0x33, !PT ;  /* 0x00000000ff097212 */ /* 0x000fe200078e33ff */
[----:B------:R-:W-:Y:S01]  /*0210*/  BSSY.RECONVERGENT B1, `(.L_x_19) ;  /* 0x0000063000017945 */ /* 0x000fe20003800200 */
[----:B------:R-:W-:-:S04]  /*0220*/  VIADDMNMX.U32 R14, R15, 0x200, R6, !PT ;  /* 0x000002000f0e7846 */ /* 0x000fc80007800006 */
[----:B------:R-:W-:-:S04]  /*0230*/  IADD3 R14, PT, PT, R14, R9, RZ ;  /* 0x000000090e0e7210 */ /* 0x000fc80007ffe0ff */
[----:B------:R-:W-:-:S04]  /*0240*/  IADD3 R7, PT, PT, -R7, R14, RZ ;  /* 0x0000000e07077210 */ /* 0x000fc80007ffe1ff */
[C---:B------:R-:W-:Y:S02]  /*0250*/  ISETP.GE.U32.AND P1, PT, R7.reuse, 0xe00, PT ;  /* 0x00000e000700780c */ /* 0x040fe40003f26070 */
[----:B------:R-:W-:-:S04]  /*0260*/  LEA.HI R16, R7, 0x1, RZ, 0x17 ;  /* 0x0000000107107811 */ /* 0x000fc800078fb8ff */
[----:B------:R-:W-:-:S04]  /*0270*/  LOP3.LUT R22, R16, 0x7, RZ, 0xc0, !PT ;  /* 0x0000000710167812 */ /* 0x000fc800078ec0ff */
[----:B------:R-:W-:-:S03]  /*0280*/  ISETP.NE.AND P0, PT, R22, RZ, PT ;  /* 0x000000ff1600720c */ /* 0x000fc60003f05270 */
[----:B------:R-:W-:Y:S10]  /*0290*/  @!P1 BRA `(.L_x_20) ;  /* 0x0000000400689947 */ /* 0x000ff40003800000 */
[----:B------:R-:W0:Y:S01]  /*02a0*/  LDC.64 R6, c[0x0][0x380] ;  /* 0x0000e000ff067b82 */ /* 0x000e220000000a00 */
[----:B------:R-:W-:-:S04]  /*02b0*/  LOP3.LUT R17, R16, 0xfffff8, RZ, 0xc0, !PT ;  /* 0x00fffff810117812 */ /* 0x000fc800078ec0ff */
[----:B------:R-:W-:Y:S02]  /*02c0*/  IADD3 R17, PT, PT, -R17, RZ, RZ ;  /* 0x000000ff11117210 */ /* 0x000fe40007ffe1ff */
[----:B0-----:R-:W-:-:S04]  /*02d0*/  IADD3 R6, P1, PT, R6, 0x2000, RZ ;  /* 0x0000200006067810 */ /* 0x001fc80007f3e0ff */
[----:B------:R-:W-:-:S09]  /*02e0*/  IADD3.X R7, PT, PT, RZ, R7, RZ, P1, !PT ;  /* 0x00000007ff077210 */ /* 0x000fd20000ffe4ff */
.L_x_21:
[----:B------:R-:W-:-:S05]  /*02f0*/  IMAD.WIDE R8, R15, 0x4, R6 ;  /* 0x000000040f087825 */ /* 0x000fca00078e0206 */
[----:B------:R-:W2:Y:S04]  /*0300*/  LDG.E.CONSTANT R23, desc[UR6][R8.64+-0x2000] ;  /* 0xffe0000608177981 */ /* 0x000ea8000c1e9900 */
[----:B------:R-:W3:Y:S04]  /*0310*/  LDG.E.CONSTANT R25, desc[UR6][R8.64+-0x1800] ;  /* 0xffe8000608197981 */ /* 0x000ee8000c1e9900 */
[----:B------:R-:W4:Y:S04]  /*0320*/  LDG.E.CONSTANT R21, desc[UR6][R8.64+-0x1000] ;  /* 0xfff0000608157981 */ /* 0x000f28000c1e9900 */
[----:B------:R-:W5:Y:S01]  /*0330*/  LDG.E.CONSTANT R19, desc[UR6][R8.64+-0x800] ;  /* 0xfff8000608137981 */ /* 0x000f62000c1e9900 */
[----:B--2---:R-:W-:-:S04]  /*0340*/  FADD R26, -R10, R23 ;  /* 0x000000170a1a7221 */ /* 0x004fc80000000100 */
[----:B------:R-:W-:Y:S01]  /*0350*/  FFMA.SAT R23, R26, R11, 0.5 ;  /* 0x3f0000001a177423 */ /* 0x000fe2000000200b */
[----:B---3--:R-:W-:-:S03]  /*0360*/  FADD R24, -R10, R25 ;  /* 0x000000190a187221 */ /* 0x008fc60000000100 */
[----:B------:R-:W-:Y:S01]  /*0370*/  FFMA.RM R20, R23, R12, 12582913 ;  /* 0x4b40000117147423 */ /* 0x000fe2000000400c */
[----:B------:R-:W-:-:S03]  /*0380*/  FFMA.SAT R27, R24, R11, 0.5 ;  /* 0x3f000000181b7423 */ /* 0x000fc6000000200b */
[C---:B------:R-:W-:Y:S01]  /*0390*/  FADD R23, R20.reuse, -12583039 ;  /* 0xcb40007f14177421 */ /* 0x040fe20000000000 */
[----:B------:R-:W-:-:S03]  /*03a0*/  SHF.L.U32 R29, R20, 0x17, RZ ;  /* 0x00000017141d7819 */ /* 0x000fc600000006ff */
[----:B------:R-:W-:Y:S01]  /*03b0*/  FFMA R25, R26, 1.4426950216293334961, -R23 ;  /* 0x3fb8aa3b1a197823 */ /* 0x000fe20000000817 */
[----:B------:R-:W-:-:S03]  /*03c0*/  FFMA.RM R23, R27, R12, 12582913 ;  /* 0x4b4000011b177423 */ /* 0x000fc6000000400c */
[----:B------:R-:W-:Y:S01]  /*03d0*/  FFMA R27, R26, 1.925963033500011079e-08, R25 ;  /* 0x32a570601a1b7823 */ /* 0x000fe20000000019 */
[C---:B------:R-:W-:Y:S01]  /*03e0*/  FADD R25, R23.reuse, -12583039 ;  /* 0xcb40007f17197421 */ /* 0x040fe20000000000 */
[----:B-----5:R-:W-:Y:S01]  /*03f0*/  FADD R26, -R10, R19 ;  /* 0x000000130a1a7221 */ /* 0x020fe20000000100 */
[----:B------:R-:W-:Y:S02]  /*0400*/  SHF.L.U32 R23, R23, 0x17, RZ ;  /* 0x0000001717177819 */ /* 0x000fe400000006ff */
[C---:B------:R-:W-:Y:S01]  /*0410*/  FFMA R25, R24.reuse, 1.4426950216293334961, -R25 ;  /* 0x3fb8aa3b18197823 */ /* 0x040fe20000000819 */
[----:B------:R-:W0:Y:S03]  /*0420*/  MUFU.EX2 R27, R27 ;  /* 0x0000001b001b7308 */ /* 0x000e260000000800 */
[----:B------:R-:W-:Y:S01]  /*0430*/  FFMA R25, R24, 1.925963033500011079e-08, R25 ;  /* 0x32a5706018197823 */ /* 0x000fe20000000019 */
[----:B----4-:R-:W-:-:S04]  /*0440*/  FADD R24, -R10, R21 ;  /* 0x000000150a187221 */ /* 0x010fc80000000100 */
[----:B------:R-:W-:Y:S01]  /*0450*/  FFMA.SAT R21, R24, R11, 0.5 ;  /* 0x3f00000018157423 */ /* 0x000fe2000000200b */
[----:B------:R-:W1:Y:S01]  /*0460*/  MUFU.EX2 R25, R25 ;  /* 0x0000001900197308 */ /* 0x000e620000000800 */
[----:B0-----:R-:W-:Y:S02]  /*0470*/  FFMA R20, R29, R27, R18 ;  /* 0x0000001b1d147223 */ /* 0x001fe40000000012 */
[-C--:B------:R-:W-:Y:S01]  /*0480*/  FFMA.RM R18, R21, R12.reuse, 12582913 ;  /* 0x4b40000115127423 */ /* 0x080fe2000000400c */
[----:B------:R-:W-:Y:S01]  /*0490*/  FFMA.SAT R21, R26, R11, 0.5 ;  /* 0x3f0000001a157423 */ /* 0x000fe2000000200b */
[----:B------:R-:W2:Y:S02]  /*04a0*/  LDG.E.CONSTANT R27, desc[UR6][R8.64] ;  /* 0x00000006081b7981 */ /* 0x000ea4000c1e9900 */
[----:B------:R-:W-:Y:S01]  /*04b0*/  FADD R19, R18, -12583039 ;  /* 0xcb40007f12137421 */ /* 0x000fe20000000000 */
[----:B------:R-:W-:-:S03]  /*04c0*/  FFMA.RM R21, R21, R12, 12582913 ;  /* 0x4b40000115157423 */ /* 0x000fc6000000400c */
[C---:B------:R-:W-:Y:S01]  /*04d0*/  FFMA R19, R24.reuse, 1.4426950216293334961, -R19 ;  /* 0x3fb8aa3b18137823 */ /* 0x040fe20000000813 */
[----:B-1----:R-:W-:Y:S02]  /*04e0*/  FFMA R20, R23, R25, R20 ;  /* 0x0000001917147223 */ /* 0x002fe40000000014 */
[----:B------:R-:W3:Y:S01]  /*04f0*/  LDG.E.CONSTANT R23, desc[UR6][R8.64+0x800] ;  /* 0x0008000608177981 */ /* 0x000ee2000c1e9900 */
[----:B------:R-:W-:Y:S01]  /*0500*/  FFMA R28, R24, 1.925963033500011079e-08, R19 ;  /* 0x32a57060181c7823 */ /* 0x000fe20000000013 */
[----:B------:R-:W-:Y:S02]  /*0510*/  FADD R19, R21, -12583039 ;  /* 0xcb40007f15137421 */ /* 0x000fe40000000000 */
[----:B------:R-:W4:Y:S02]  /*0520*/  LDG.E.CONSTANT R25, desc[UR6][R8.64+0x1800] ;  /* 0x0018000608197981 */ /* 0x000f24000c1e9900 */
[----:B------:R-:W-:-:S04]  /*0530*/  FFMA R19, R26, 1.4426950216293334961, -R19 ;  /* 0x3fb8aa3b1a137823 */ /* 0x000fc80000000813 */
[----:B------:R-:W-:Y:S02]  /*0540*/  FFMA R26, R26, 1.925963033500011079e-08, R19 ;  /* 0x32a570601a1a7823 */ /* 0x000fe40000000013 */
[----:B------:R0:W5:Y:S01]  /*0550*/  LDG.E.CONSTANT R19, desc[UR6][R8.64+0x1000] ;  /* 0x0010000608137981 */ /* 0x000162000c1e9900 */
[----:B------:R-:W1:Y:S01]  /*0560*/  MUFU.EX2 R28, R28 ;  /* 0x0000001c001c7308 */ /* 0x000e620000000800 */
[----:B------:R-:W-:-:S07]  /*0570*/  SHF.L.U32 R29, R18, 0x17, RZ ;  /* 0x00000017121d7819 */ /* 0x000fce00000006ff */
[----:B------:R-:W0:Y:S01]  /*0580*/  MUFU.EX2 R26, R26 ;  /* 0x0000001a001a7308 */ /* 0x000e220000000800 */
[----:B-1----:R-:W-:Y:S01]  /*0590*/  FFMA R29, R29, R28, R20 ;  /* 0x0000001c1d1d7223 */ /* 0x002fe20000000014 */
[----:B------:R-:W-:-:S05]  /*05a0*/  SHF.L.U32 R20, R21, 0x17, RZ ;  /* 0x0000001715147819 */ /* 0x000fca00000006ff */
[----:B0-----:R-:W-:Y:S01]  /*05b0*/  FFMA R20, R20, R26, R29 ;  /* 0x0000001a14147223 */ /* 0x001fe2000000001d */
[----:B------:R-:W-:-:S04]  /*05c0*/  IADD3 R17, PT, PT, R17, 0x8, RZ ;  /* 0x0000000811117810 */ /* 0x000fc80007ffe0ff */
[----:B------:R-:W-:Y:S02]  /*05d0*/  ISETP.NE.AND P1, PT, R17, RZ, PT ;  /* 0x000000ff1100720c */ /* 0x000fe40003f25270 */
[----:B------:R-:W-:Y:S01]  /*05e0*/  IADD3 R15, PT, PT, R15, 0x1000, RZ ;  /* 0x000010000f0f7810 */ /* 0x000fe20007ffe0ff */
[----:B--2---:R-:W-:-:S04]  /*05f0*/  FADD R24, -R10, R27 ;  /* 0x0000001b0a187221 */ /* 0x004fc80000000100 */
[----:B------:R-:W-:-:S04]  /*0600*/  FFMA.SAT R27, R24, R11, 0.5 ;  /* 0x3f000000181b7423 */ /* 0x000fc8000000200b */
[----:B------:R-:W-:Y:S01]  /*0610*/  FFMA.RM R18, R27, R12, 12582913 ;  /* 0x4b4000011b127423 */ /* 0x000fe2000000400c */
[----:B---3--:R-:W-:-:S03]  /*0620*/  FADD R23, -R10, R23 ;  /* 0x000000170a177221 */ /* 0x008fc60000000100 */
[----:B------:R-:W-:Y:S01]  /*0630*/  FADD R9, R18, -12583039 ;  /* 0xcb40007f12097421 */ /* 0x000fe20000000000 */
[----:B------:R-:W-:-:S03]  /*0640*/  FFMA.SAT R21, R23, R11, 0.5 ;  /* 0x3f00000017157423 */ /* 0x000fc6000000200b */
[----:B------:R-:W-:Y:S01]  /*0650*/  FFMA R9, R24, 1.4426950216293334961, -R9 ;  /* 0x3fb8aa3b18097823 */ /* 0x000fe20000000809 */
[----:B------:R-:W-:Y:S01]  /*0660*/  FFMA.RM R8, R21, R12, 12582913 ;  /* 0x4b40000115087423 */ /* 0x000fe2000000400c */
[----:B-----5:R-:W-:Y:S02]  /*0670*/  FADD R26, -R10, R19 ;  /* 0x000000130a1a7221 */ /* 0x020fe40000000100 */
[----:B------:R-:W-:Y:S02]  /*0680*/  FFMA R24, R24, 1.925963033500011079e-08, R9 ;  /* 0x32a5706018187823 */ /* 0x000fe40000000009 */
[----:B------:R-:W-:Y:S01]  /*0690*/  FFMA.SAT R9, R26, R11, 0.5 ;  /* 0x3f0000001a097423 */ /* 0x000fe2000000200b */
[----:B------:R-:W-:-:S03]  /*06a0*/  FADD R28, R8, -12583039 ;  /* 0xcb40007f081c7421 */ /* 0x000fc60000000000 */
[----:B------:R-:W-:Y:S01]  /*06b0*/  FFMA.RM R9, R9, R12, 12582913 ;  /* 0x4b40000109097423 */ /* 0x000fe2000000400c */
[----:B------:R-:W-:-:S03]  /*06c0*/  FFMA R28, R23, 1.4426950216293334961, -R28 ;  /* 0x3fb8aa3b171c7823 */ /* 0x000fc6000000081c */
[----:B------:R-:W-:Y:S01]  /*06d0*/  FADD R19, R9, -12583039 ;  /* 0xcb40007f09137421 */ /* 0x000fe20000000000 */
[----:B------:R-:W-:Y:S01]  /*06e0*/  FFMA R21, R23, 1.925963033500011079e-08, R28 ;  /* 0x32a5706017157823 */ /* 0x000fe2000000001c */
[----:B----4-:R-:W-:Y:S02]  /*06f0*/  FADD R28, -R10, R25 ;  /* 0x000000190a1c7221 */ /* 0x010fe40000000100 */
[----:B------:R-:W-:-:S04]  /*0700*/  FFMA R19, R26, 1.4426950216293334961, -R19 ;  /* 0x3fb8aa3b1a137823 */ /* 0x000fc80000000813 */
[----:B------:R-:W-:Y:S01]  /*0710*/  FFMA R23, R26, 1.925963033500011079e-08, R19 ;  /* 0x32a570601a177823 */ /* 0x000fe20000000013 */
[----:B------:R-:W-:Y:S01]  /*0720*/  FFMA.SAT R19, R28, R11, 0.5 ;  /* 0x3f0000001c137423 */ /* 0x000fe2000000200b */
[----:B------:R-:W0:Y:S03]  /*0730*/  MUFU.EX2 R25, R24 ;  /* 0x0000001800197308 */ /* 0x000e260000000800 */
[----:B------:R-:W-:-:S04]  /*0740*/  FFMA.RM R19, R19, R12, 12582913 ;  /* 0x4b40000113137423 */ /* 0x000fc8000000400c */
[----:B------:R-:W-:Y:S01]  /*0750*/  FADD R27, R19, -12583039 ;  /* 0xcb40007f131b7421 */ /* 0x000fe20000000000 */
[----:B------:R-:W1:Y:S03]  /*0760*/  MUFU.EX2 R21, R21 ;  /* 0x0000001500157308 */ /* 0x000e660000000800 */
[----:B------:R-:W-:-:S04]  /*0770*/  FFMA R27, R28, 1.4426950216293334961, -R27 ;  /* 0x3fb8aa3b1c1b7823 */ /* 0x000fc8000000081b */
[----:B------:R-:W-:Y:S01]  /*0780*/  FFMA R28, R28, 1.925963033500011079e-08, R27 ;  /* 0x32a570601c1c7823 */ /* 0x000fe2000000001b */
[----:B------:R-:W2:Y:S01]  /*0790*/  MUFU.EX2 R23, R23 ;  /* 0x0000001700177308 */ /* 0x000ea20000000800 */
[----:B------:R-:W-:-:S07]  /*07a0*/  SHF.L.U32 R27, R18, 0x17, RZ ;  /* 0x00000017121b7819 */ /* 0x000fce00000006ff */
[----:B------:R-:W3:Y:S01]  /*07b0*/  MUFU.EX2 R18, R28 ;  /* 0x0000001c00127308 */ /* 0x000ee20000000800 */
[----:B0-----:R-:W-:Y:S01]  /*07c0*/  FFMA R20, R27, R25, R20 ;  /* 0x000000191b147223 */ /* 0x001fe20000000014 */
[----:B------:R-:W-:Y:S02]  /*07d0*/  SHF.L.U32 R25, R8, 0x17, RZ ;  /* 0x0000001708197819 */ /* 0x000fe400000006ff */
[----:B------:R-:W-:-:S03]  /*07e0*/  SHF.L.U32 R9, R9, 0x17, RZ ;  /* 0x0000001709097819 */ /* 0x000fc600000006ff */
[----:B-1----:R-:W-:Y:S01]  /*07f0*/  FFMA R20, R25, R21, R20 ;  /* 0x0000001519147223 */ /* 0x002fe20000000014 */
[----:B------:R-:W-:-:S03]  /*0800*/  SHF.L.U32 R8, R19, 0x17, RZ ;  /* 0x0000001713087819 */ /* 0x000fc600000006ff */
[----:B--2---:R-:W-:-:S04]  /*0810*/  FFMA R9, R9, R23, R20 ;  /* 0x0000001709097223 */ /* 0x004fc80000000014 */
[----:B---3--:R-:W-:Y:S01]  /*0820*/  FFMA R18, R8, R18, R9 ;  /* 0x0000001208127223 */ /* 0x008fe20000000009 */
[----:B------:R-:W-:Y:S06]  /*0830*/  @P1 BRA `(.L_x_21) ;  /* 0xfffffff800ac1947 */ /* 0x000fec000383ffff */
.L_x_20:
[----:B------:R-:W-:Y:S05]  /*0840*/  BSYNC.RECONVERGENT B1 ;  /* 0x0000000000017941 */ /* 0x000fea0003800200 */
.L_x_19:
[----:B------:R-:W-:Y:S04]  /*0850*/  BSSY.RECONVERGENT B1, `(.L_x_22) ;  /* 0x0000059000017945 */ /* 0x000fe80003800200 */
[----:B------:R-:W-:Y:S05]  /*0860*/  @!P0 BRA `(.L_x_23) ;  /* 0x00000004005c8947 */ /* 0x000fea0003800000 */
[----:B------:R-:W-:Y:S01]  /*0870*/  ISETP.GE.U32.AND P0, PT, R22, 0x4, PT ;  /* 0x000000041600780c */ /* 0x000fe20003f06070 */
[----:B------:R-:W-:Y:S01]  /*0880*/  BSSY.RECONVERGENT B2, `(.L_x_24) ;  /* 0x000002d000027945 */ /* 0x000fe20003800200 */
[----:B------:R-:W-:-:S11]  /*0890*/  LOP3.LUT P1, R16, R16, 0x3, RZ, 0xc0, !PT ;  /* 0x0000000310107812 */ /* 0x000fd6000782c0ff */
[----:B------:R-:W-:Y:S05]  /*08a0*/  @!P0 BRA `(.L_x_25) ;  /* 0x0000000000a88947 */ /* 0x000fea0003800000 */
[----:B------:R-:W-:-:S05]  /*08b0*/  IMAD.WIDE R20, R15, 0x4, R4 ;  /* 0x000000040f147825 */ /* 0x000fca00078e0204 */
[----:B------:R-:W2:Y:S04]  /*08c0*/  LDG.E.CONSTANT R7, desc[UR6][R20.64] ;  /* 0x0000000614077981 */ /* 0x000ea8000c1e9900 */
[----:B------:R-:W3:Y:S04]  /*08d0*/  LDG.E.CONSTANT R9, desc[UR6][R20.64+0x800] ;  /* 0x0008000614097981 */ /* 0x000ee8000c1e9900 */
[----:B------:R-:W4:Y:S04]  /*08e0*/  LDG.E.CONSTANT R19, desc[UR6][R20.64+0x1000] ;  /* 0x0010000614137981 */ /* 0x000f28000c1e9900 */
[----:B------:R-:W5:Y:S01]  /*08f0*/  LDG.E.CONSTANT R25, desc[UR6][R20.64+0x1800] ;  /* 0x0018000614197981 */ /* 0x000f62000c1e9900 */
[----:B------:R-:W-:Y:S01]  /*0900*/  IADD3 R15, PT, PT, R15, 0x800, RZ ;  /* 0x000008000f0f7810 */ /* 0x000fe20007ffe0ff */
[----:B--2---:R-:W-:-:S04]  /*0910*/  FADD R24, -R10, R7 ;  /* 0x000000070a187221 */ /* 0x004fc80000000100 */
[----:B------:R-:W-:Y:S01]  /*0920*/  FFMA.SAT R7, R24, R11, 0.5 ;  /* 0x3f00000018077423 */ /* 0x000fe2000000200b */
[----:B---3--:R-:W-:-:S03]  /*0930*/  FADD R22, -R10, R9 ;  /* 0x000000090a167221 */ /* 0x008fc60000000100 */
[-C--:B------:R-:W-:Y:S01]  /*0940*/  FFMA.RM R7, R7, R12.reuse, 12582913 ;  /* 0x4b40000107077423 */ /* 0x080fe2000000400c */
[-C--:B------:R-:W-:Y:S01]  /*0950*/  FFMA.SAT R17, R22, R11.reuse, 0.5 ;  /* 0x3f00000016117423 */ /* 0x080fe2000000200b */
[----:B----4-:R-:W-:Y:S02]  /*0960*/  FADD R8, -R10, R19 ;  /* 0x000000130a087221 */ /* 0x010fe40000000100 */
[----:B------:R-:W-:Y:S01]  /*0970*/  FADD R9, R7, -12583039 ;  /* 0xcb40007f07097421 */ /* 0x000fe20000000000 */
[-C--:B------:R-:W-:Y:S01]  /*0980*/  FFMA.RM R6, R17, R12.reuse, 12582913 ;  /* 0x4b40000111067423 */ /* 0x080fe2000000400c */
[-C--:B------:R-:W-:Y:S01]  /*0990*/  FFMA.SAT R23, R8, R11.reuse, 0.5 ;  /* 0x3f00000008177423 */ /* 0x080fe2000000200b */
[----:B-----5:R-:W-:Y:S01]  /*09a0*/  FADD R20, -R10, R25 ;  /* 0x000000190a147221 */ /* 0x020fe20000000100 */
[----:B------:R-:W-:Y:S01]  /*09b0*/  FFMA R9, R24, 1.4426950216293334961, -R9 ;  /* 0x3fb8aa3b18097823 */ /* 0x000fe20000000809 */
[----:B------:R-:W-:Y:S01]  /*09c0*/  FADD R17, R6, -12583039 ;  /* 0xcb40007f06117421 */ /* 0x000fe20000000000 */
[----:B------:R-:W-:Y:S01]  /*09d0*/  SHF.L.U32 R7, R7, 0x17, RZ ;  /* 0x0000001707077819 */ /* 0x000fe200000006ff */
[----:B------:R-:W-:Y:S01]  /*09e0*/  FFMA.SAT R25, R20, R11, 0.5 ;  /* 0x3f00000014197423 */ /* 0x000fe2000000200b */
[----:B------:R-:W-:Y:S01]  /*09f0*/  FFMA R19, R24, 1.925963033500011079e-08, R9 ;  /* 0x32a5706018137823 */ /* 0x000fe20000000009 */
[----:B------:R-:W-:Y:S01]  /*0a00*/  FFMA R17, R22, 1.4426950216293334961, -R17 ;  /* 0x3fb8aa3b16117823 */ /* 0x000fe20000000811 */
[----:B------:R-:W-:-:S03]  /*0a10*/  FFMA.RM R9, R23, R12, 12582913 ;  /* 0x4b40000117097423 */ /* 0x000fc6000000400c */
[----:B------:R-:W-:Y:S01]  /*0a20*/  FFMA R21, R22, 1.925963033500011079e-08, R17 ;  /* 0x32a5706016157823 */ /* 0x000fe20000000011 */
[----:B------:R-:W-:Y:S01]  /*0a30*/  FADD R23, R9, -12583039 ;  /* 0xcb40007f09177421 */ /* 0x000fe20000000000 */
[----:B------:R-:W-:Y:S01]  /*0a40*/  FFMA.RM R17, R25, R12, 12582913 ;  /* 0x4b40000119117423 */ /* 0x000fe2000000400c */
[----:B------:R-:W0:Y:S02]  /*0a50*/  MUFU.EX2 R19, R19 ;  /* 0x0000001300137308 */ /* 0x000e240000000800 */
[C---:B------:R-:W-:Y:S01]  /*0a60*/  FFMA R23, R8.reuse, 1.4426950216293334961, -R23 ;  /* 0x3fb8aa3b08177823 */ /* 0x040fe20000000817 */
[C---:B------:R-:W-:Y:S01]  /*0a70*/  FADD R25, R17.reuse, -12583039 ;  /* 0xcb40007f11197421 */ /* 0x040fe20000000000 */
[----:B------:R-:W-:Y:S02]  /*0a80*/  SHF.L.U32 R17, R17, 0x17, RZ ;  /* 0x0000001711117819 */ /* 0x000fe400000006ff */
[----:B------:R-:W-:Y:S01]  /*0a90*/  FFMA R8, R8, 1.925963033500011079e-08, R23 ;  /* 0x32a5706008087823 */ /* 0x000fe20000000017 */
[----:B------:R-:W-:Y:S01]  /*0aa0*/  FFMA R25, R20, 1.4426950216293334961, -R25 ;  /* 0x3fb8aa3b14197823 */ /* 0x000fe20000000819 */
[----:B------:R-:W1:Y:S01]  /*0ab0*/  MUFU.EX2 R21, R21 ;  /* 0x0000001500157308 */ /* 0x000e620000000800 */
[----:B------:R-:W-:-:S02]  /*0ac0*/  SHF.L.U32 R23, R6, 0x17, RZ ;  /* 0x0000001706177819 */ /* 0x000fc400000006ff */
[----:B------:R-:W-:Y:S01]  /*0ad0*/  FFMA R25, R20, 1.925963033500011079e-08, R25 ;  /* 0x32a5706014197823 */ /* 0x000fe20000000019 */
[----:B------:R-:W-:-:S04]  /*0ae0*/  SHF.L.U32 R6, R9, 0x17, RZ ;  /* 0x0000001709067819 */ /* 0x000fc800000006ff */
[----:B------:R-:W2:Y:S01]  /*0af0*/  MUFU.EX2 R8, R8 ;  /* 0x0000000800087308 */ /* 0x000ea20000000800 */
[----:B0-----:R-:W-:-:S07]  /*0b00*/  FFMA R18, R7, R19, R18 ;  /* 0x0000001307127223 */ /* 0x001fce0000000012 */
[----:B------:R-:W0:Y:S01]  /*0b10*/  MUFU.EX2 R25, R25 ;  /* 0x0000001900197308 */ /* 0x000e220000000800 */
[----:B-1----:R-:W-:-:S04]  /*0b20*/  FFMA R21, R23, R21, R18 ;  /* 0x0000001517157223 */ /* 0x002fc80000000012 */
[----:B--2---:R-:W-:-:S04]  /*0b30*/  FFMA R6, R6, R8, R21 ;  /* 0x0000000806067223 */ /* 0x004fc80000000015 */
[----:B0-----:R-:W-:-:S07]  /*0b40*/  FFMA R18, R17, R25, R6 ;  /* 0x0000001911127223 */ /* 0x001fce0000000006 */
.L_x_25:
[----:B------:R-:W-:Y:S05]  /*0b50*/  BSYNC.RECONVERGENT B2 ;  /* 0x0000000000027941 */ /* 0x000fea0003800200 */
.L_x_24:
[----:B------:R-:W-:Y:S05]  /*0b60*/  @!P1 BRA `(.L_x_23) ;  /* 0x00000000009c9947 */ /* 0x000fea0003800000 */
[----:B------:R-:W-:Y:S01]  /*0b70*/  ISETP.NE.AND P1, PT, R16, 0x1, PT ;  /* 0x000000011000780c */ /* 0x000fe20003f25270 */
[----:B------:R-:W-:Y:S01]  /*0b80*/  BSSY.RECONVERGENT B2, `(.L_x_26) ;  /* 0x0000019000027945 */ /* 0x000fe20003800200 */
[----:B------:R-:W-:-:S11]  /*0b90*/  LOP3.LUT P0, RZ, R14, 0x200, RZ, 0xc0, !PT ;  /* 0x000002000eff7812 */ /* 0x000fd6000780c0ff */
[----:B------:R-:W-:Y:S05]  /*0ba0*/  @!P1 BRA `(.L_x_27) ;  /* 0x0000000000589947 */ /* 0x000fea0003800000 */
[----:B------:R-:W-:-:S05]  /*0bb0*/  IMAD.WIDE R6, R15, 0x4, R4 ;  /* 0x000000040f067825 */ /* 0x000fca00078e0204 */
[----:B------:R-:W2:Y:S04]  /*0bc0*/  LDG.E.CONSTANT R9, desc[UR6][R6.64] ;  /* 0x0000000606097981 */ /* 0x000ea8000c1e9900 */
[----:B------:R-:W3:Y:S01]  /*0bd0*/  LDG.E.CONSTANT R17, desc[UR6][R6.64+0x800] ;  /* 0x0008000606117981 */ /* 0x000ee2000c1e9900 */
[----:B------:R-:W-:Y:S01]  /*0be0*/  IADD3 R15, PT, PT, R15, 0x400, RZ ;  /* 0x000004000f0f7810 */ /* 0x000fe20007ffe0ff */
[----:B--2---:R-:W-:-:S04]  /*0bf0*/  FADD R8, -R10, R9 ;  /* 0x000000090a087221 */ /* 0x004fc80000000100 */
[----:B------:R-:W-:Y:S01]  /*0c00*/  FFMA.SAT R9, R8, R11, 0.5 ;  /* 0x3f00000008097423 */ /* 0x000fe2000000200b */
[----:B---3--:R-:W-:-:S03]  /*0c10*/  FADD R14, -R10, R17 ;  /* 0x000000110a0e7221 */ /* 0x008fc60000000100 */
[----:B------:R-:W-:Y:S01]  /*0c20*/  FFMA.RM R9, R9, R12, 12582913 ;  /* 0x4b40000109097423 */ /* 0x000fe2000000400c */
[----:B------:R-:W-:-:S03]  /*0c30*/  FFMA.SAT R19, R14, R11, 0.5 ;  /* 0x3f0000000e137423 */ /* 0x000fc6000000200b */
[----:B------:R-:W-:Y:S01]  /*0c40*/  FADD R17, R9, -12583039 ;  /* 0xcb40007f09117421 */ /* 0x000fe20000000000 */
[----:B------:R-:W-:Y:S01]  /*0c50*/  FFMA.RM R19, R19, R12, 12582913 ;  /* 0x4b40000113137423 */ /* 0x000fe2000000400c */
[----:B------:R-:W-:Y:S02]  /*0c60*/  SHF.L.U32 R9, R9, 0x17, RZ ;  /* 0x0000001709097819 */ /* 0x000fe400000006ff */
[C---:B------:R-:W-:Y:S01]  /*0c70*/  FFMA R17, R8.reuse, 1.4426950216293334961, -R17 ;  /* 0x3fb8aa3b08117823 */ /* 0x040fe20000000811 */
[C---:B------:R-:W-:Y:S01]  /*0c80*/  FADD R21, R19.reuse, -12583039 ;  /* 0xcb40007f13157421 */ /* 0x040fe20000000000 */
[----:B------:R-:W-:Y:S02]  /*0c90*/  SHF.L.U32 R6, R19, 0x17, RZ ;  /* 0x0000001713067819 */ /* 0x000fe400000006ff */
[----:B------:R-:W-:Y:S01]  /*0ca0*/  FFMA R17, R8, 1.925963033500011079e-08, R17 ;  /* 0x32a5706008117823 */ /* 0x000fe20000000011 */
[----:B------:R-:W-:-:S04]  /*0cb0*/  FFMA R21, R14, 1.4426950216293334961, -R21 ;  /* 0x3fb8aa3b0e157823 */ /* 0x000fc80000000815 */
[----:B------:R-:W-:Y:S01]  /*0cc0*/  FFMA R21, R14, 1.925963033500011079e-08, R21 ;  /* 0x32a570600e157823 */ /* 0x000fe20000000015 */
[----:B------:R-:W0:Y:S08]  /*0cd0*/  MUFU.EX2 R17, R17 ;  /* 0x0000001100117308 */ /* 0x000e300000000800 */
[----:B------:R-:W1:Y:S01]  /*0ce0*/  MUFU.EX2 R21, R21 ;  /* 0x0000001500157308 */ /* 0x000e620000000800 */
[----:B0-----:R-:W-:-:S04]  /*0cf0*/  FFMA R9, R9, R17, R18 ;  /* 0x0000001109097223 */ /* 0x001fc80000000012 */
[----:B-1----:R-:W-:-:S07]  /*0d00*/  FFMA R18, R6, R21, R9 ;  /* 0x0000001506127223 */ /* 0x002fce0000000009 */
.L_x_27:
[----:B------:R-:W-:Y:S05]  /*0d10*/  BSYNC.RECONVERGENT B2 ;  /* 0x0000000000027941 */ /* 0x000fea0003800200 */
.L_x_26:
[----:B------:R-:W-:Y:S05]  /*0d20*/  @P0 BRA `(.L_x_23) ;  /* 0x00000000002c0947 */ /* 0x000fea0003800000 */
[----:B------:R-:W-:-:S06]  /*0d30*/  IMAD.WIDE R4, R15, 0x4, R4 ;  /* 0x000000040f047825 */ /* 0x000fcc00078e0204 */
[----:B------:R-:W2:Y:S02]  /*0d40*/  LDG.E.CONSTANT R5, desc[UR6][R4.64] ;  /* 0x0000000604057981 */ /* 0x000ea4000c1e9900 */
[----:B--2---:R-:W-:-:S04]  /*0d50*/  FADD R6, -R10, R5 ;  /* 0x000000050a067221 */ /* 0x004fc80000000100 */
[----:B------:R-:W-:-:S04]  /*0d60*/  FFMA.SAT R11, R6, R11, 0.5 ;  /* 0x3f000000060b7423 */ /* 0x000fc8000000200b */
[----:B------:R-:W-:-:S04]  /*0d70*/  FFMA.RM R11, R11, R12, 12582913 ;  /* 0x4b4000010b0b7423 */ /* 0x000fc8000000400c */
[C---:B------:R-:W-:Y:S01]  /*0d80*/  FADD R7, R11.reuse, -12583039 ;  /* 0xcb40007f0b077421 */ /* 0x040fe20000000000 */
[----:B------:R-:W-:-:S03]  /*0d90*/  SHF.L.U32 R11, R11, 0x17, RZ ;  /* 0x000000170b0b7819 */ /* 0x000fc600000006ff */
[----:B------:R-:W-:-:S04]  /*0da0*/  FFMA R7, R6, 1.4426950216293334961, -R7 ;  /* 0x3fb8aa3b06077823 */ /* 0x000fc80000000807 */
[----:B------:R-:W-:-:S06]  /*0db0*/  FFMA R7, R6, 1.925963033500011079e-08, R7 ;  /* 0x32a5706006077823 */ /* 0x000fcc0000000007 */
[----:B------:R-:W0:Y:S02]  /*0dc0*/  MUFU.EX2 R7, R7 ;  /* 0x0000000700077308 */ /* 0x000e240000000800 */
[----:B0-----:R-:W-:-:S07]  /*0dd0*/  FFMA R18, R11, R7, R18 ;  /* 0x000000070b127223 */ /* 0x001fce0000000012 */
.L_x_23:
[----:B------:R-:W-:Y:S05]  /*0de0*/  BSYNC.RECONVERGENT B1 ;  /* 0x0000000000017941 */ /* 0x000fea0003800200 */
.L_x_22:
[----:B------:R0:W-:Y:S02]  /*0df0*/  STS [R13], R18 ;  /* 0x000000120d007388 */ /* 0x0001e40000000800 */
.L_x_18:
[----:B------:R-:W-:Y:S05]  /*0e00*/  BSYNC.RECONVERGENT B0 ;  /* 0x0000000000007941 */ /* 0x000fea0003800200 */
.L_x_17:
[----:B------:R-:W-:Y:S01]  /*0e10*/  BAR.SYNC.DEFER_BLOCKING 0x0 ;  /* 0x0000000000007b1d */ /* 0x000fe20000010000 */
[C---:B------:R-:W-:Y:S02]  /*0e20*/  ISETP.GT.U32.AND P1, PT, R0.reuse, 0xff, PT ;  /* 0x000000ff0000780c */ /* 0x040fe40003f24070 */
[----:B------:R-:W-:-:S11]  /*0e30*/  ISETP.GT.U32.AND P0, PT, R0, 0x7f, PT ;  /* 0x0000007f0000780c */ /* 0x000fd60003f04070 */
[----:B------:R-:W-:Y:S04]  /*0e40*/  @!P1 LDS R4, [R13] ;  /* 0x000000000d049984 */ /* 0x000fe80000000800 */
[----:B------:R-:W1:Y:S02]  /*0e50*/  @!P1 LDS R5, [R13+0x400] ;  /* 0x000400000d059984 */ /* 0x000e640000000800 */
[----:B-1----:R-:W-:-:S05]  /*0e60*/  @!P1 FADD R4, R4, R5 ;  /* 0x0000000504049221 */ /* 0x002fca0000000000 */
[----:B------:R-:W-:Y:S01]  /*0e70*/  @!P1 STS [R13], R4 ;  /* 0x000000040d009388 */ /* 0x000fe20000000800 */
[----:B------:R-:W-:Y:S01]  /*0e80*/  BAR.SYNC.DEFER_BLOCKING 0x0 ;  /* 0x0000000000007b1d */ /* 0x000fe20000010000 */
[----:B------:R-:W-:-:S05]  /*0e90*/  ISETP.GT.U32.AND P1, PT, R0, 0x3f, PT ;  /* 0x0000003f0000780c */ /* 0x000fca0003f24070 */
        /* <DEDUP_REMOVED lines=9> */
[----:B------:R1:W-:Y:S01]  /*0f30*/  @!P1 STS [R13], R8 ;  /* 0x000000080d009388 */ /* 0x0003e20000000800 */
[----:B------:R-:W-:Y:S06]  /*0f40*/  BAR.SYNC.DEFER_BLOCKING 0x0 ;  /* 0x0000000000007b1d */ /* 0x000fec0000010000 */
[----:B------:R-:W-:Y:S05]  /*0f50*/  @P0 EXIT ;  /* 0x000000000000094d */ /* 0x000fea0003800000 */
[----:B------:R-:W-:Y:S01]  /*0f60*/  LDS R4, [R13] ;  /* 0x000000000d047984 */ /* 0x000fe20000000800 */
[----:B------:R-:W-:-:S03]  /*0f70*/  ISETP.NE.AND P0, PT, R0, RZ, PT ;  /* 0x000000ff0000720c */ /* 0x000fc60003f05270 */
[----:B------:R-:W2:Y:S02]  /*0f80*/  LDS R5, [R13+0x80] ;  /* 0x000080000d057984 */ /* 0x000ea40000000800 */
[----:B--2---:R-:W-:-:S05]  /*0f90*/  FADD R4, R4, R5 ;  /* 0x0000000504047221 */ /* 0x004fca0000000000 */
[----:B------:R-:W-:Y:S04]  /*0fa0*/  STS [R13], R4 ;  /* 0x000000040d007388 */ /* 0x000fe80000000800 */
[----:B------:R-:W-:Y:S04]  /*0fb0*/  LDS R5, [R13] ;  /* 0x000000000d057984 */ /* 0x000fe80000000800 */
[----:B------:R-:W2:Y:S02]  /*0fc0*/  LDS R6, [R13+0x40] ;  /* 0x000040000d067984 */ /* 0x000ea40000000800 */
[----:B--2---:R-:W-:-:S05]  /*0fd0*/  FADD R6, R5, R6 ;  /* 0x0000000605067221 */ /* 0x004fca0000000000 */
[----:B------:R-:W-:Y:S04]  /*0fe0*/  STS [R13], R6 ;  /* 0x000000060d007388 */ /* 0x000fe80000000800 */
[----:B------:R-:W-:Y:S04]  /*0ff0*/  LDS R5, [R13] ;  /* 0x000000000d057984 */ /* 0x000fe80000000800 */
[----:B-1----:R-:W1:Y:S02]  /*1000*/  LDS R8, [R13+0x20] ;  /* 0x000020000d087984 */ /* 0x002e640000000800 */
[----:B-1----:R-:W-:-:S05]  /*1010*/  FADD R8, R5, R8 ;  /* 0x0000000805087221 */ /* 0x002fca0000000000 */
[----:B------:R-:W-:Y:S04]  /*1020*/  STS [R13], R8 ;  /* 0x000000080d007388 */ /* 0x000fe80000000800 */
[----:B------:R-:W-:Y:S04]  /*1030*/  LDS R5, [R13] ;  /* 0x000000000d057984 */ /* 0x000fe80000000800 */
[----:B------:R-:W1:Y:S02]  /*1040*/  LDS R12, [R13+0x10] ;  /* 0x000010000d0c7984 */ /* 0x000e640000000800 */
        /* <DEDUP_REMOVED lines=9> */
[----:B------:R1:W-:Y:S01]  /*10e0*/  STS [R13], R6 ;  /* 0x000000060d007388 */ /* 0x0003e20000000800 */
[----:B------:R-:W-:Y:S05]  /*10f0*/  @P0 EXIT ;  /* 0x000000000000094d */ /* 0x000fea0003800000 */
[----:B------:R-:W2:Y:S01]  /*1100*/  LDS R0, [UR4] ;  /* 0x00000004ff007984 */ /* 0x000ea20008000800 */
[----:B------:R-:W-:Y:S01]  /*1110*/  HFMA2 R7, -RZ, RZ, 1.5048828125, 33.21875 ;  /* 0x3e055027ff077431 */ /* 0x000fe200000001ff */
[----:B--2---:R-:W-:-:S13]  /*1120*/  FSETP.GEU.AND P0, PT, R0, 1.175494350822287508e-38, PT ;  /* 0x008000000000780b */ /* 0x004fda0003f0e000 */
[----:B------:R-:W-:-:S05]  /*1130*/  @!P0 FMUL R0, R0, 8388608 ;  /* 0x4b00000000008820 */ /* 0x000fca0000400000 */
[----:B------:R-:W-:-:S04]  /*1140*/  IADD3 R4, PT, PT, R0, -0x3f2aaaab, RZ ;  /* 0xc0d5555500047810 */ /* 0x000fc80007ffe0ff */
[----:B------:R-:W-:-:S04]  /*1150*/  LOP3.LUT R5, R4, 0xff800000, RZ, 0xc0, !PT ;  /* 0xff80000004057812 */ /* 0x000fc800078ec0ff */
[-C--:B------:R-:W-:Y:S02]  /*1160*/  IADD3 R4, PT, PT, R0, -R5.reuse, RZ ;  /* 0x8000000500047210 */ /* 0x080fe40007ffe0ff */
[----:B------:R-:W-:-:S03]  /*1170*/  I2FP.F32.S32 R5, R5 ;  /* 0x0000000500057245 */ /* 0x000fc60000201400 */
[----:B-1----:R-:W-:Y:S01]  /*1180*/  FADD R6, R4, -1 ;  /* 0xbf80000004067421 */ /* 0x002fe20000000000 */
[----:B------:R-:W-:Y:S02]  /*1190*/  FSEL R4, RZ, -23, P0 ;  /* 0xc1b80000ff047808 */ /* 0x000fe40000000000 */
[----:B------:R-:W-:Y:S01]  /*11a0*/  ISETP.GT.U32.AND P0, PT, R0, 0x7f7fffff, PT ;  /* 0x7f7fffff0000780c */ /* 0x000fe20003f04070 */
[C---:B------:R-:W-:Y:S02]  /*11b0*/  FFMA R7, R6.reuse, -R7, 0.14084610342979431152 ;  /* 0x3e1039f606077423 */ /* 0x040fe40000000807 */
[----:B------:R-:W-:Y:S01]  /*11c0*/  FFMA R4, R5, 1.1920928955078125e-07, R4 ;  /* 0x3400000005047823 */ /* 0x000fe20000000004 */
[----:B------:R-:W-:Y:S01]  /*11d0*/  MOV R5, 0x7f800000 ;  /* 0x7f80000000057802 */ /* 0x000fe20000000f00 */
[----:B------:R-:W-:-:S04]  /*11e0*/  FFMA R7, R6, R7, -0.12148627638816833496 ;  /* 0xbdf8cdcc06077423 */ /* 0x000fc80000000007 */
[----:B------:R-:W-:-:S04]  /*11f0*/  FFMA R7, R6, R7, 0.13980610668659210205 ;  /* 0x3e0f295506077423 */ /* 0x000fc80000000007 */
[----:B------:R-:W-:-:S04]  /*1200*/  FFMA R7, R6, R7, -0.16684235632419586182 ;  /* 0xbe2ad8b906077423 */ /* 0x000fc80000000007 */
[----:B------:R-:W-:-:S04]  /*1210*/  FFMA R7, R6, R7, 0.20012299716472625732 ;  /* 0x3e4ced0b06077423 */ /* 0x000fc80000000007 */
[----:B------:R-:W-:-:S04]  /*1220*/  FFMA R7, R6, R7, -0.24999669194221496582 ;  /* 0xbe7fff2206077423 */ /* 0x000fc80000000007 */
[----:B------:R-:W-:-:S04]  /*1230*/  FFMA R7, R6, R7, 0.33333182334899902344 ;  /* 0x3eaaaa7806077423 */ /* 0x000fc80000000007 */
[----:B------:R-:W-:-:S04]  /*1240*/  FFMA R7, R6, R7, -0.5 ;  /* 0xbf00000006077423 */ /* 0x000fc80000000007 */
[----:B------:R-:W-:-:S04]  /*1250*/  FMUL R7, R6, R7 ;  /* 0x0000000706077220 */ /* 0x000fc80000400000 */
[----:B------:R-:W-:-:S04]  /*1260*/  FFMA R7, R6, R7, R6 ;  /* 0x0000000706077223 */ /* 0x000fc80000000006 */
[----:B------:R-:W-:Y:S01]  /*1270*/  FFMA R4, R4, 0.69314718246459960938, R7 ;  /* 0x3f31721804047823 */ /* 0x000fe20000000007 */
[C---:B------:R-:W-:Y:S01]  /*1280*/  @P0 FFMA R4, R0.reuse, R5, +INF ;  /* 0x7f80000000040423 */ /* 0x040fe20000000005 */
[----:B------:R-:W-:-:S04]  /*1290*/  FSETP.NEU.AND P0, PT, R0, RZ, PT ;  /* 0x000000ff0000720b */ /* 0x000fc80003f0d000 */
[----:B------:R-:W-:-:S05]  /*12a0*/  FSEL R5, R4, -INF , P0 ;  /* 0xff80000004057808 */ /* 0x000fca0000000000 */
[----:B------:R-:W-:-:S05]  /*12b0*/  FADD R5, R10, R5 ;  /* 0x000000050a057221 */ /* 0x000fca0000000000 */
[----:B------:R-:W-:Y:S01]  /*12c0*/  STG.E desc[UR6][R2.64], R5 ;  /* 0x0000000502007986 */ /* 0x000fe2000c101906 */
[----:B------:R-:W-:Y:S05]  /*12d0*/  EXIT ;  /* 0x000000000000794d */ /* 0x000fea0003800000 */
.L_x_28:
        /* <DEDUP_REMOVED lines=10> */
.L_x_58:


//--------------------- .text.forward_max         --------------------------
	.section	.text.forward_max,"ax",@progbits
	.align	128
        .global         forward_max
        .type           forward_max,@function
        .size           forward_max,(.L_x_59 - forward_max)
        .other          forward_max,@"STO_CUDA_ENTRY STV_DEFAULT"
forward_max:
.text.forward_max:
[----:B------:R-:W-:Y:S01]  /*0000*/  LDC R1, c[0x0][0x37c] ;  /* 0x0000df00ff017b82 */ /* 0x000fe20000000800 */
[----:B------:R-:W0:Y:S07]  /*0010*/  S2R R0, SR_CTAID.X ;  /* 0x0000000000007919 */ /* 0x000e2e0000002500 */
[----:B------:R-:W1:Y:S01]  /*0020*/  LDC.64 R2, c[0x0][0x380] ;  /* 0x0000e000ff027b82 */ /* 0x000e620000000a00 */
[----:B------:R-:W2:Y:S01]  /*0030*/  LDCU.64 UR6, c[0x0][0x358] ;  /* 0x00006b00ff0677ac */ /* 0x000ea20008000a00 */
[----:B------:R-:W3:Y:S01]  /*0040*/  S2R R10, SR_TID.X ;  /* 0x00000000000a7919 */ /* 0x000ee20000002100 */
[----:B0-----:R-:W-:-:S05]  /*0050*/  IMAD.SHL.U32 R5, R0, 0x40000, RZ ;  /* 0x0004000000057824 */ /* 0x001fca00078e00ff */
[----:B---3--:R-:W-:-:S05]  /*0060*/  LOP3.LUT R15, R5, R10, RZ, 0xfc, !PT ;  /* 0x0000000a050f7212 */ /* 0x008fca00078efcff */
[----:B-1----:R-:W-:-:S05]  /*0070*/  IMAD.WIDE.U32 R2, R15, 0x4, R2 ;  /* 0x000000040f027825 */ /* 0x002fca00078e0002 */
[----:B--2---:R-:W2:Y:S01]  /*0080*/  LDG.E.CONSTANT R13, desc[UR6][R2.64] ;  /* 0x00000006020d7981 */ /* 0x004ea2000c1e9900 */
[----:B------:R-:W0:Y:S01]  /*0090*/  S2UR UR5, SR_CgaCtaId ;  /* 0x00000000000579c3 */ /* 0x000e220000008800 */
[----:B------:R-:W-:Y:S01]  /*00a0*/  UMOV UR4, 0x400 ;  /* 0x0000040000047882 */ /* 0x000fe20000000000 */
[----:B------:R-:W-:Y:S01]  /*00b0*/  VIADD R12, R5, 0x40000 ;  /* 0x00040000050c7836 */ /* 0x000fe20000000000 */
[----:B------:R-:W-:Y:S04]  /*00c0*/  BSSY.RECONVERGENT B0, `(.L_x_29) ;  /* 0x00000ca000007945 */ /* 0x000fe80003800200 */
[----:B------:R-:W-:Y:S01]  /*00d0*/  ISETP.GE.U32.AND P0, PT, R15, R12, PT ;  /* 0x0000000c0f00720c */ /* 0x000fe20003f06070 */
[----:B0-----:R-:W-:-:S06]  /*00e0*/  ULEA UR4, UR5, UR4, 0x18 ;  /* 0x0000000405047291 */ /* 0x001fcc000f8ec0ff */
[----:B------:R-:W-:-:S05]  /*00f0*/  LEA R11, R10, UR4, 0x2 ;  /* 0x000000040a0b7c11 */ /* 0x000fca000f8e10ff */
[----:B--2---:R0:W-:Y:S01]  /*0100*/  STS [R11], R13 ;  /* 0x0000000d0b007388 */ /* 0x0041e20000000800 */
[----:B------:R-:W-:Y:S05]  /*0110*/  @P0 BRA `(.L_x_30) ;  /* 0x0000000c00100947 */ /* 0x000fea0003800000 */
[----:B------:R-:W-:Y:S01]  /*0120*/  LOP3.LUT R3, RZ, R10, RZ, 0x33, !PT ;  /* 0x0000000aff037212 */ /* 0x000fe200078e33ff */
[----:B------:R-:W-:Y:S01]  /*0130*/  BSSY.RECONVERGENT B1, `(.L_x_31) ;  /* 0x0000015000017945 */ /* 0x000fe20003800200 */
[----:B------:R-:W-:-:S05]  /*0140*/  VIADDMNMX.U32 R2, R15, 0x200, R12, !PT ;  /* 0x000002000f027846 */ /* 0x000fca000780000c */
[----:B------:R-:W-:-:S04]  /*0150*/  IMAD.IADD R2, R2, 0x1, R3 ;  /* 0x0000000102027824 */ /* 0x000fc800078e0203 */
[C---:B------:R-:W-:Y:S01]  /*0160*/  IMAD.IADD R4, R2.reuse, 0x1, -R5 ;  /* 0x0000000102047824 */ /* 0x040fe200078e0a05 */
[C---:B------:R-:W-:Y:S02]  /*0170*/  LOP3.LUT R3, R2.reuse, 0x600, RZ, 0xc0, !PT ;  /* 0x0000060002037812 */ /* 0x040fe400078ec0ff */
[----:B------:R-:W-:Y:S02]  /*0180*/  LEA.HI R2, R2, 0x1, RZ, 0x17 ;  /* 0x0000000102027811 */ /* 0x000fe400078fb8ff */
[----:B------:R-:W-:Y:S02]  /*0190*/  ISETP.NE.AND P0, PT, R3, 0x600, PT ;  /* 0x000006000300780c */ /* 0x000fe40003f05270 */
[----:B------:R-:W-:-:S11]  /*01a0*/  ISETP.GE.U32.AND P1, PT, R4, 0x600, PT ;  /* 0x000006000400780c */ /* 0x000fd60003f26070 */
[----:B------:R-:W-:Y:S05]  /*01b0*/  @!P0 BRA `(.L_x_32) ;  /* 0x0000000000308947 */ /* 0x000fea0003800000 */
[----:B------:R-:W1:Y:S01]  /*01c0*/  LDC.64 R6, c[0x0][0x380] ;  /* 0x0000e000ff067b82 */ /* 0x000e620000000a00 */
[----:B------:R-:W-:-:S05]  /*01d0*/  LOP3.LUT R2, R2, 0x3, RZ, 0xc0, !PT ;  /* 0x0000000302027812 */ /* 0x000fca00078ec0ff */
[----:B------:R-:W-:-:S07]  /*01e0*/  IMAD.MOV R4, RZ, RZ, -R2 ;  /* 0x000000ffff047224 */ /* 0x000fce00078e0a02 */
.L_x_33:
[----:B-12---:R-:W-:-:S06]  /*01f0*/  IMAD.WIDE R2, R15, 0x4, R6 ;  /* 0x000000040f027825 */ /* 0x006fcc00078e0206 */
[----:B------:R-:W2:Y:S01]  /*0200*/  LDG.E.CONSTANT R2, desc[UR6][R2.64] ;  /* 0x0000000602027981 */ /* 0x000ea2000c1e9900 */
[----:B------:R-:W-:Y:S02]  /*0210*/  VIADD R4, R4, 0x1 ;  /* 0x0000000104047836 */ /* 0x000fe40000000000 */
[----:B------:R-:W-:-:S03]  /*0220*/  VIADD R15, R15, 0x200 ;  /* 0x000002000f0f7836 */ /* 0x000fc60000000000 */
[----:B------:R-:W-:Y:S02]  /*0230*/  ISETP.NE.AND P2, PT, R4, RZ, PT ;  /* 0x000000ff0400720c */ /* 0x000fe40003f45270 */
[----:B--2---:R-:W-:-:S13]  /*0240*/  FSETP.GT.AND P0, PT, R2, R13, PT ;  /* 0x0000000d0200720b */ /* 0x004fda0003f04000 */
[----:B------:R2:W-:Y:S01]  /*0250*/  @P0 STS [R11], R2 ;  /* 0x000000020b000388 */ /* 0x0005e20000000800 */
[----:B0-----:R-:W-:Y:S01]  /*0260*/  @P0 IMAD.MOV.U32 R13, RZ, RZ, R2 ;  /* 0x000000ffff0d0224 */ /* 0x001fe200078e0002 */
[----:B------:R-:W-:Y:S06]  /*0270*/  @P2 BRA `(.L_x_33) ;  /* 0xfffffffc00dc2947 */ /* 0x000fec000383ffff */
.L_x_32:
[----:B------:R-:W-:Y:S05]  /*0280*/  BSYNC.RECONVERGENT B1 ;  /* 0x0000000000017941 */ /* 0x000fea0003800200 */
.L_x_31:
[----:B------:R-:W-:Y:S05]  /*0290*/  @!P1 BRA `(.L_x_30) ;  /* 0x0000000800b09947 */ /* 0x000fea0003800000 */
[----:B------:R-:W1:Y:S01]  /*02a0*/  LDCU.64 UR4, c[0x0][0x380] ;  /* 0x00007000ff0477ac */ /* 0x000e620008000a00 */
[----:B------:R-:W-:Y:S01]  /*02b0*/  ISETP.GE.U32.AND P1, PT, R15, R12, PT ;  /* 0x0000000c0f00720c */ /* 0x000fe20003f26070 */
[----:B------:R-:W-:Y:S01]  /*02c0*/  BSSY.RECONVERGENT B1, `(.L_x_34) ;  /* 0x000001a000017945 */ /* 0x000fe20003800200 */
[----:B------:R-:W-:Y:S01]  /*02d0*/  PLOP3.LUT P0, PT, PT, PT, PT, 0x80, 0x8 ;  /* 0x000000000008781c */ /* 0x000fe20003f0f070 */
[----:B-1----:R-:W-:-:S04]  /*02e0*/  UIADD3 UR4, UP0, UPT, UR4, 0x1000, URZ ;  /* 0x0000100004047890 */ /* 0x002fc8000ff1e0ff */
[----:B------:R-:W-:Y:S02]  /*02f0*/  UIADD3.X UR5, UPT, UPT, URZ, UR5, URZ, UP0, !UPT ;  /* 0x00000005ff057290 */ /* 0x000fe400087fe4ff */
[----:B--2---:R-:W-:-:S04]  /*0300*/  IMAD.U32 R2, RZ, RZ, UR4 ;  /* 0x00000004ff027e24 */ /* 0x004fc8000f8e00ff */
[----:B------:R-:W-:Y:S01]  /*0310*/  IMAD.U32 R3, RZ, RZ, UR5 ;  /* 0x00000005ff037e24 */ /* 0x000fe2000f8e00ff */
[----:B------:R-:W-:Y:S06]  /*0320*/  @!P1 BRA `(.L_x_35) ;  /* 0x00000000004c9947 */ /* 0x000fec0003800000 */
[----:B------:R-:W-:-:S05]  /*0330*/  IMAD.WIDE R6, R15, 0x4, R2 ;  /* 0x000000040f067825 */ /* 0x000fca00078e0202 */
[----:B------:R-:W2:Y:S04]  /*0340*/  LDG.E.CONSTANT R4, desc[UR6][R6.64+-0x1000] ;  /* 0xfff0000606047981 */ /* 0x000ea8000c1e9900 */
[----:B------:R-:W3:Y:S04]  /*0350*/  LDG.E.CONSTANT R8, desc[UR6][R6.64+-0x800] ;  /* 0xfff8000606087981 */ /* 0x000ee8000c1e9900 */
[----:B------:R-:W4:Y:S04]  /*0360*/  LDG.E.CONSTANT R14, desc[UR6][R6.64] ;  /* 0x00000006060e7981 */ /* 0x000f28000c1e9900 */
[----:B------:R-:W5:Y:S01]  /*0370*/  LDG.E.CONSTANT R16, desc[UR6][R6.64+0x800] ;  /* 0x0008000606107981 */ /* 0x000f62000c1e9900 */
[----:B------:R-:W-:Y:S01]  /*0380*/  VIADD R15, R15, 0x800 ;  /* 0x000008000f0f7836 */ /* 0x000fe20000000000 */
[----:B--2---:R-:W-:-:S13]  /*0390*/  FSETP.GT.AND P0, PT, R4, R13, PT ;  /* 0x0000000d0400720b */ /* 0x004fda0003f04000 */
[----:B0-----:R-:W-:Y:S01]  /*03a0*/  @P0 IMAD.MOV.U32 R13, RZ, RZ, R4 ;  /* 0x000000ffff0d0224 */ /* 0x001fe200078e0004 */
[----:B------:R1:W-:Y:S01]  /*03b0*/  @P0 STS [R11], R4 ;  /* 0x000000040b000388 */ /* 0x0003e20000000800 */
[----:B------:R-:W-:-:S03]  /*03c0*/  PLOP3.LUT P0, PT, PT, PT, PT, 0x8, 0x80 ;  /* 0x000000000080781c */ /* 0x000fc60003f0e170 */
[----:B---3--:R-:W-:-:S13]  /*03d0*/  FSETP.GT.AND P1, PT, R8, R13, PT ;  /* 0x0000000d0800720b */ /* 0x008fda0003f24000 */
[----:B------:R-:W-:Y:S01]  /*03e0*/  @P1 IMAD.MOV.U32 R13, RZ, RZ, R8 ;  /* 0x000000ffff0d1224 */ /* 0x000fe200078e0008 */
[----:B------:R1:W-:Y:S04]  /*03f0*/  @P1 STS [R11], R8 ;  /* 0x000000080b001388 */ /* 0x0003e80000000800 */
[----:B----4-:R-:W-:-:S13]  /*0400*/  FSETP.GT.AND P2, PT, R14, R13, PT ;  /* 0x0000000d0e00720b */ /* 0x010fda0003f44000 */
[----:B------:R-:W-:Y:S01]  /*0410*/  @P2 IMAD.MOV.U32 R13, RZ, RZ, R14 ;  /* 0x000000ffff0d2224 */ /* 0x000fe200078e000e */
[----:B------:R1:W-:Y:S04]  /*0420*/  @P2 STS [R11], R14 ;  /* 0x0000000e0b002388 */ /* 0x0003e80000000800 */
[----:B-----5:R-:W-:-:S13]  /*0430*/  FSETP.GT.AND P3, PT, R16, R13, PT ;  /* 0x0000000d1000720b */ /* 0x020fda0003f64000 */
[----:B------:R1:W-:Y:S01]  /*0440*/  @P3 STS [R11], R16 ;  /* 0x000000100b003388 */ /* 0x0003e20000000800 */
[----:B------:R-:W-:-:S07]  /*0450*/  @P3 IMAD.MOV.U32 R13, RZ, RZ, R16 ;  /* 0x000000ffff0d3224 */ /* 0x000fce00078e0010 */
.L_x_35:
[----:B------:R-:W-:Y:S05]  /*0460*/  BSYNC.RECONVERGENT B1 ;  /* 0x0000000000017941 */ /* 0x000fea0003800200 */
.L_x_34:
[C---:B-1----:R-:W-:Y:S01]  /*0470*/  IMAD.IADD R4, R12.reuse, 0x1, -R15 ;  /* 0x000000010c047824 */ /* 0x042fe200078e0a0f */
[----:B------:R-:W-:Y:S01]  /*0480*/  ISETP.GT.U32.AND P1, PT, R12, R15, PT ;  /* 0x0000000f0c00720c */ /* 0x000fe20003f24070 */
[----:B------:R-:W-:Y:S03]  /*0490*/  BSSY.RECONVERGENT B1, `(.L_x_36) ;  /* 0x000004f000017945 */ /* 0x000fe60003800200 */
[----:B------:R-:W-:-:S13]  /*04a0*/  ISETP.LE.U32.OR P1, PT, R4, 0x1800, !P1 ;  /* 0x000018000400780c */ /* 0x000fda0004f23470 */
[----:B------:R-:W-:Y:S05]  /*04b0*/  @P1 BRA `(.L_x_37) ;  /* 0x0000000400301947 */ /* 0x000fea0003800000 */
[----:B------:R-:W-:Y:S01]  /*04c0*/  PLOP3.LUT P0, PT, PT, PT, PT, 0x8, 0x80 ;  /* 0x000000000080781c */ /* 0x000fe20003f0e170 */
[----:B------:R-:W-:-:S12]  /*04d0*/  VIADD R16, R5, 0x3e800 ;  /* 0x0003e80005107836 */ /* 0x000fd80000000000 */
.L_x_38:
[----:B------:R-:W-:-:S05]  /*04e0*/  IMAD.WIDE R8, R15, 0x4, R2 ;  /* 0x000000040f087825 */ /* 0x000fca00078e0202 */
[----:B-1----:R-:W2:Y:S04]  /*04f0*/  LDG.E.CONSTANT R14, desc[UR6][R8.64+-0x1000] ;  /* 0xfff00006080e7981 */ /* 0x002ea8000c1e9900 */
[----:B------:R-:W3:Y:S04]  /*0500*/  LDG.E.CONSTANT R18, desc[UR6][R8.64+-0x800] ;  /* 0xfff8000608127981 */ /* 0x000ee8000c1e9900 */
[----:B------:R-:W4:Y:S04]  /*0510*/  LDG.E.CONSTANT R20, desc[UR6][R8.64] ;  /* 0x0000000608147981 */ /* 0x000f28000c1e9900 */
[----:B------:R1:W5:Y:S01]  /*0520*/  LDG.E.CONSTANT R22, desc[UR6][R8.64+0x800] ;  /* 0x0008000608167981 */ /* 0x000362000c1e9900 */
[----:B------:R-:W-:-:S04]  /*0530*/  VIADD R5, R15, 0x800 ;  /* 0x000008000f057836 */ /* 0x000fc80000000000 */
[----:B------:R-:W-:-:S05]  /*0540*/  IMAD.WIDE R4, R5, 0x4, R2 ;  /* 0x0000000405047825 */ /* 0x000fca00078e0202 */
[----:B------:R-:W5:Y:S04]  /*0550*/  LDG.E.CONSTANT R28, desc[UR6][R4.64+-0x1000] ;  /* 0xfff00006041c7981 */ /* 0x000f68000c1e9900 */
[----:B------:R-:W5:Y:S04]  /*0560*/  LDG.E.CONSTANT R26, desc[UR6][R4.64+-0x800] ;  /* 0xfff80006041a7981 */ /* 0x000f68000c1e9900 */
[----:B------:R-:W5:Y:S04]  /*0570*/  LDG.E.CONSTANT R24, desc[UR6][R4.64] ;  /* 0x0000000604187981 */ /* 0x000f68000c1e9900 */
[----:B------:R-:W5:Y:S01]  /*0580*/  LDG.E.CONSTANT R17, desc[UR6][R4.64+0x800] ;  /* 0x0008000604117981 */ /* 0x000f62000c1e9900 */
[----:B------:R-:W-:-:S04]  /*0590*/  VIADD R7, R15, 0x1000 ;  /* 0x000010000f077836 */ /* 0x000fc80000000000 */
[----:B------:R-:W-:-:S05]  /*05a0*/  IMAD.WIDE R6, R7, 0x4, R2 ;  /* 0x0000000407067825 */ /* 0x000fca00078e0202 */
[----:B------:R-:W5:Y:S04]  /*05b0*/  LDG.E.CONSTANT R23, desc[UR6][R6.64+-0x1000] ;  /* 0xfff0000606177981 */ /* 0x000f68000c1e9900 */
[----:B------:R-:W5:Y:S04]  /*05c0*/  LDG.E.CONSTANT R21, desc[UR6][R6.64+-0x800] ;  /* 0xfff8000606157981 */ /* 0x000f68000c1e9900 */
[----:B------:R-:W5:Y:S04]  /*05d0*/  LDG.E.CONSTANT R19, desc[UR6][R6.64] ;  /* 0x0000000606137981 */ /* 0x000f68000c1e9900 */
[----:B------:R-:W5:Y:S01]  /*05e0*/  LDG.E.CONSTANT R25, desc[UR6][R6.64+0x800] ;  /* 0x0008000606197981 */ /* 0x000f62000c1e9900 */
[----:B-1----:R-:W-:-:S04]  /*05f0*/  VIADD R9, R15, 0x1800 ;  /* 0x000018000f097836 */ /* 0x002fc80000000000 */
[----:B------:R-:W-:-:S05]  /*0600*/  IMAD.WIDE R8, R9, 0x4, R2 ;  /* 0x0000000409087825 */ /* 0x000fca00078e0202 */
[----:B------:R-:W5:Y:S04]  /*0610*/  LDG.E.CONSTANT R27, desc[UR6][R8.64+-0x1000] ;  /* 0xfff00006081b7981 */ /* 0x000f68000c1e9900 */
[----:B------:R-:W5:Y:S04]  /*0620*/  LDG.E.CONSTANT R29, desc[UR6][R8.64+-0x800] ;  /* 0xfff80006081d7981 */ /* 0x000f68000c1e9900 */
[----:B------:R-:W5:Y:S04]  /*0630*/  LDG.E.CONSTANT R4, desc[UR6][R8.64] ;  /* 0x0000000608047981 */ /* 0x000f68000c1e9900 */
[----:B------:R-:W5:Y:S01]  /*0640*/  LDG.E.CONSTANT R5, desc[UR6][R8.64+0x800] ;  /* 0x0008000608057981 */ /* 0x000f62000c1e9900 */
[----:B------:R-:W-:Y:S01]  /*0650*/  VIADD R15, R15, 0x2000 ;  /* 0x000020000f0f7836 */ /* 0x000fe20000000000 */
[----:B--2---:R-:W-:-:S13]  /*0660*/  FSETP.GT.AND P5, PT, R14, R13, PT ;  /* 0x0000000d0e00720b */ /* 0x004fda0003fa4000 */
[----:B0-----:R-:W-:Y:S01]  /*0670*/  @P5 IMAD.MOV.U32 R13, RZ, RZ, R14 ;  /* 0x000000ffff0d5224 */ /* 0x001fe200078e000e */
[----:B------:R1:W-:Y:S04]  /*0680*/  @P5 STS [R11], R14 ;  /* 0x0000000e0b005388 */ /* 0x0003e80000000800 */
[----:B---3--:R-:W-:-:S13]  /*0690*/  FSETP.GT.AND P4, PT, R18, R13, PT ;  /* 0x0000000d1200720b */ /* 0x008fda0003f84000 */
[----:B------:R-:W-:Y:S01]  /*06a0*/  @P4 IMAD.MOV.U32 R13, RZ, RZ, R18 ;  /* 0x000000ffff0d4224 */ /* 0x000fe200078e0012 */
[----:B------:R1:W-:Y:S04]  /*06b0*/  @P4 STS [R11], R18 ;  /* 0x000000120b004388 */ /* 0x0003e80000000800 */
[----:B----4-:R-:W-:-:S13]  /*06c0*/  FSETP.GT.AND P3, PT, R20, R13, PT ;  /* 0x0000000d1400720b */ /* 0x010fda0003f64000 */
[----:B------:R-:W-:Y:S01]  /*06d0*/  @P3 IMAD.MOV.U32 R13, RZ, RZ, R20 ;  /* 0x000000ffff0d3224 */ /* 0x000fe200078e0014 */
[----:B------:R1:W-:Y:S04]  /*06e0*/  @P3 STS [R11], R20 ;  /* 0x000000140b003388 */ /* 0x0003e80000000800 */
[----:B-----5:R-:W-:-:S13]  /*06f0*/  FSETP.GT.AND P2, PT, R22, R13, PT ;  /* 0x0000000d1600720b */ /* 0x020fda0003f44000 */
[----:B------:R-:W-:Y:S01]  /*0700*/  @P2 IMAD.MOV.U32 R13, RZ, RZ, R22 ;  /* 0x000000ffff0d2224 */ /* 0x000fe200078e0016 */
[----:B------:R1:W-:Y:S04]  /*0710*/  @P2 STS [R11], R22 ;  /* 0x000000160b002388 */ /* 0x0003e80000000800 */
[----:B------:R-:W-:-:S13]  /*0720*/  FSETP.GT.AND P1, PT, R28, R13, PT ;  /* 0x0000000d1c00720b */ /* 0x000fda0003f24000 */
        /* <DEDUP_REMOVED lines=19> */
[----:B------:R1:W-:Y:S01]  /*0860*/  @P1 STS [R11], R19 ;  /* 0x000000130b001388 */ /* 0x0003e20000000800 */
[----:B------:R-:W-:-:S03]  /*0870*/  ISETP.GE.U32.AND P1, PT, R15, R16, PT ;  /* 0x000000100f00720c */ /* 0x000fc60003f26070 */
        /* <DEDUP_REMOVED lines=13> */
[----:B------:R1:W-:Y:S01]  /*0950*/  @P2 STS [R11], R5 ;  /* 0x000000050b002388 */ /* 0x0003e20000000800 */
[----:B------:R-:W-:Y:S01]  /*0960*/  @P2 IMAD.MOV.U32 R13, RZ, RZ, R5 ;  /* 0x000000ffff0d2224 */ /* 0x000fe200078e0005 */
[----:B------:R-:W-:Y:S06]  /*0970*/  @!P1 BRA `(.L_x_38) ;  /* 0xfffffff800d89947 */ /* 0x000fec000383ffff */
.L_x_37:
[----:B------:R-:W-:Y:S05]  /*0980*/  BSYNC.RECONVERGENT B1 ;  /* 0x0000000000017941 */ /* 0x000fea0003800200 */
.L_x_36:
[C---:B-1----:R-:W-:Y:S01]  /*0990*/  IMAD.IADD R4, R12.reuse, 0x1, -R15 ;  /* 0x000000010c047824 */ /* 0x042fe200078e0a0f */
[----:B------:R-:W-:Y:S01]  /*09a0*/  ISETP.GT.U32.AND P1, PT, R12, R15, PT ;  /* 0x0000000f0c00720c */ /* 0x000fe20003f24070 */
[----:B------:R-:W-:Y:S03]  /*09b0*/  BSSY.RECONVERGENT B1, `(.L_x_39) ;  /* 0x0000028000017945 */ /* 0x000fe60003800200 */
[----:B------:R-:W-:-:S13]  /*09c0*/  ISETP.LE.U32.OR P1, PT, R4, 0x800, !P1 ;  /* 0x000008000400780c */ /* 0x000fda0004f23470 */
[----:B------:R-:W-:Y:S05]  /*09d0*/  @P1 BRA `(.L_x_40) ;  /* 0x0000000000941947 */ /* 0x000fea0003800000 */
[----:B------:R-:W-:-:S05]  /*09e0*/  IMAD.WIDE R6, R15, 0x4, R2 ;  /* 0x000000040f067825 */ /* 0x000fca00078e0202 */
[----:B------:R-:W2:Y:S04]  /*09f0*/  LDG.E.CONSTANT R8, desc[UR6][R6.64+-0x1000] ;  /* 0xfff0000606087981 */ /* 0x000ea8000c1e9900 */
[----:B------:R-:W3:Y:S04]  /*0a00*/  LDG.E.CONSTANT R14, desc[UR6][R6.64+-0x800] ;  /* 0xfff80006060e7981 */ /* 0x000ee8000c1e9900 */
[----:B------:R-:W4:Y:S04]  /*0a10*/  LDG.E.CONSTANT R16, desc[UR6][R6.64] ;  /* 0x0000000606107981 */ /* 0x000f28000c1e9900 */
[----:B------:R-:W5:Y:S01]  /*0a20*/  LDG.E.CONSTANT R18, desc[UR6][R6.64+0x800] ;  /* 0x0008000606127981 */ /* 0x000f62000c1e9900 */
[----:B------:R-:W-:-:S04]  /*0a30*/  VIADD R15, R15, 0x800 ;  /* 0x000008000f0f7836 */ /* 0x000fc80000000000 */
        /* <DEDUP_REMOVED lines=11> */
[----:B------:R1:W-:Y:S01]  /*0af0*/  @P0 STS [R11], R14 ;  /* 0x0000000e0b000388 */ /* 0x0003e20000000800 */
[----:B------:R-:W-:-:S03]  /*0b00*/  PLOP3.LUT P0, PT, PT, PT, PT, 0x8, 0x80 ;  /* 0x000000000080781c */ /* 0x000fc60003f0e170 */
        /* <DEDUP_REMOVED lines=17> */
[----:B------:R-:W-:-:S07]  /*0c20*/  @P1 IMAD.MOV.U32 R13, RZ, RZ, R26 ;  /* 0x000000ffff0d1224 */ /* 0x000fce00078e001a */
.L_x_40:
[----:B------:R-:W-:Y:S05]  /*0c30*/  BSYNC.RECONVERGENT B1 ;  /* 0x0000000000017941 */ /* 0x000fea0003800200 */
.L_x_39:
[----:B------:R-:W-:-:S13]  /*0c40*/  ISETP.LT.U32.OR P0, PT, R15, R12, P0 ;  /* 0x0000000c0f00720c */ /* 0x000fda0000701470 */
[----:B------:R-:W-:Y:S05]  /*0c50*/  @!P0 BRA `(.L_x_30) ;  /* 0x0000000000408947 */ /* 0x000fea0003800000 */
[----:B------:R-:W-:-:S05]  /*0c60*/  IMAD.WIDE R2, R15, 0x4, R2 ;  /* 0x000000040f027825 */ /* 0x000fca00078e0202 */
[----:B------:R-:W2:Y:S04]  /*0c70*/  LDG.E.CONSTANT R4, desc[UR6][R2.64+-0x1000] ;  /* 0xfff0000602047981 */ /* 0x000ea8000c1e9900 */
[----:B------:R-:W3:Y:S04]  /*0c80*/  LDG.E.CONSTANT R6, desc[UR6][R2.64+-0x800] ;  /* 0xfff8000602067981 */ /* 0x000ee8000c1e9900 */
[----:B-1----:R-:W4:Y:S04]  /*0c90*/  LDG.E.CONSTANT R8, desc[UR6][R2.64] ;  /* 0x0000000602087981 */ /* 0x002f28000c1e9900 */
[----:B------:R-:W5:Y:S01]  /*0ca0*/  LDG.E.CONSTANT R12, desc[UR6][R2.64+0x800] ;  /* 0x00080006020c7981 */ /* 0x000f62000c1e9900 */
        /* <DEDUP_REMOVED lines=10> */
[----:B------:R0:W-:Y:S02]  /*0d50*/  @P3 STS [R11], R12 ;  /* 0x0000000c0b003388 */ /* 0x0001e40000000800 */
.L_x_30:
[----:B------:R-:W-:Y:S05]  /*0d60*/  BSYNC.RECONVERGENT B0 ;  /* 0x0000000000007941 */ /* 0x000fea0003800200 */
.L_x_29:
[----:B------:R-:W-:Y:S01]  /*0d70*/  BAR.SYNC.DEFER_BLOCKING 0x0 ;  /* 0x0000000000007b1d */ /* 0x000fe20000010000 */
[C---:B------:R-:W-:Y:S02]  /*0d80*/  ISETP.GT.U32.AND P0, PT, R10.reuse, 0xff, PT ;  /* 0x000000ff0a00780c */ /* 0x040fe40003f04070 */
[C---:B------:R-:W-:Y:S02]  /*0d90*/  ISETP.GT.U32.AND P1, PT, R10.reuse, 0x7f, PT ;  /* 0x0000007f0a00780c */ /* 0x040fe40003f24070 */
[C---:B------:R-:W-:Y:S01]  /*0da0*/  ISETP.GT.U32.AND P2, PT, R10.reuse, 0x3f, PT ;  /* 0x0000003f0a00780c */ /* 0x040fe20003f44070 */
[----:B------:R-:W-:Y:S01]  /*0db0*/  BSSY.RECONVERGENT B0, `(.L_x_41) ;  /* 0x0000007000007945 */ /* 0x000fe20003800200 */
[----:B------:R-:W-:-:S07]  /*0dc0*/  ISETP.GT.U32.AND P3, PT, R10, 0x1f, PT ;  /* 0x0000001f0a00780c */ /* 0x000fce0003f64070 */
[----:B------:R-:W-:Y:S06]  /*0dd0*/  @P0 BRA `(.L_x_42) ;  /* 0x0000000000100947 */ /* 0x000fec0003800000 */
[----:B--2---:R-:W-:Y:S04]  /*0de0*/  LDS R2, [R11+0x400] ;  /* 0x000400000b027984 */ /* 0x004fe80000000800 */
[----:B------:R-:W2:Y:S02]  /*0df0*/  LDS R3, [R11] ;  /* 0x000000000b037984 */ /* 0x000ea40000000800 */
[----:B--2---:R-:W-:-:S13]  /*0e00*/  FSETP.GT.AND P0, PT, R2, R3, PT ;  /* 0x000000030200720b */ /* 0x004fda0003f04000 */
[----:B------:R3:W-:Y:S02]  /*0e10*/  @P0 STS [R11], R2 ;  /* 0x000000020b000388 */ /* 0x0007e40000000800 */
.L_x_42:
[----:B------:R-:W-:Y:S05]  /*0e20*/  BSYNC.RECONVERGENT B0 ;  /* 0x0000000000007941 */ /* 0x000fea0003800200 */
.L_x_41:
[----:B------:R-:W-:Y:S06]  /*0e30*/  BAR.SYNC.DEFER_BLOCKING 0x0 ;  /* 0x0000000000007b1d */ /* 0x000fec0000010000 */
[----:B------:R-:W-:Y:S04]  /*0e40*/  BSSY.RECONVERGENT B0, `(.L_x_43) ;  /* 0x0000006000007945 */ /* 0x000fe80003800200 */
[----:B------:R-:W-:Y:S05]  /*0e50*/  @P1 BRA `(.L_x_44) ;  /* 0x0000000000101947 */ /* 0x000fea0003800000 */
[----:B--23--:R-:W-:Y:S04]  /*0e60*/  LDS R2, [R11+0x200] ;  /* 0x000200000b027984 */ /* 0x00cfe80000000800 */
[----:B------:R-:W2:Y:S02]  /*0e70*/  LDS R3, [R11] ;  /* 0x000000000b037984 */ /* 0x000ea40000000800 */
[----:B--2---:R-:W-:-:S13]  /*0e80*/  FSETP.GT.AND P0, PT, R2, R3, PT ;  /* 0x000000030200720b */ /* 0x004fda0003f04000 */
[----:B------:R4:W-:Y:S02]  /*0e90*/  @P0 STS [R11], R2 ;  /* 0x000000020b000388 */ /* 0x0009e40000000800 */
.L_x_44:
[----:B------:R-:W-:Y:S05]  /*0ea0*/  BSYNC.RECONVERGENT B0 ;  /* 0x0000000000007941 */ /* 0x000fea0003800200 */
.L_x_43:
[----:B------:R-:W-:Y:S06]  /*0eb0*/  BAR.SYNC.DEFER_BLOCKING 0x0 ;  /* 0x0000000000007b1d */ /* 0x000fec0000010000 */
[----:B------:R-:W-:Y:S04]  /*0ec0*/  BSSY.RECONVERGENT B0, `(.L_x_45) ;  /* 0x0000006000007945 */ /* 0x000fe80003800200 */
[----:B------:R-:W-:Y:S05]  /*0ed0*/  @P2 BRA `(.L_x_46) ;  /* 0x0000000000102947 */ /* 0x000fea0003800000 */
[----:B--234-:R-:W-:Y:S04]  /*0ee0*/  LDS R2, [R11+0x100] ;  /* 0x000100000b027984 */ /* 0x01cfe80000000800 */
[----:B------:R-:W2:Y:S02]  /*0ef0*/  LDS R3, [R11] ;  /* 0x000000000b037984 */ /* 0x000ea40000000800 */
[----:B--2---:R-:W-:-:S13]  /*0f00*/  FSETP.GT.AND P0, PT, R2, R3, PT ;  /* 0x000000030200720b */ /* 0x004fda0003f04000 */
[----:B------:R2:W-:Y:S02]  /*0f10*/  @P0 STS [R11], R2 ;  /* 0x000000020b000388 */ /* 0x0005e40000000800 */
.L_x_46:
[----:B------:R-:W-:Y:S05]  /*0f20*/  BSYNC.RECONVERGENT B0 ;  /* 0x0000000000007941 */ /* 0x000fea0003800200 */
.L_x_45:
        /* <DEDUP_REMOVED lines=8> */
[----:B------:R-:W-:Y:S04]  /*0fb0*/  LDS R3, [R11+0x40] ;  /* 0x000040000b037984 */ /* 0x000fe80000000800 */
[----:B0-----:R-:W0:Y:S02]  /*0fc0*/  LDS R4, [R11] ;  /* 0x000000000b047984 */ /* 0x001e240000000800 */
[----:B0-----:R-:W-:-:S13]  /*0fd0*/  FSETP.GT.AND P0, PT, R3, R4, PT ;  /* 0x000000040300720b */ /* 0x001fda0003f04000 */
[----:B------:R-:W0:Y:S04]  /*0fe0*/  @P0 LDS R4, [R11+0x40] ;  /* 0x000040000b040984 */ /* 0x000e280000000800 */
[----:B0-----:R-:W-:Y:S04]  /*0ff0*/  @P0 STS [R11], R4 ;  /* 0x000000040b000388 */ /* 0x001fe80000000800 */
[----:B------:R-:W-:Y:S04]  /*1000*/  LDS R3, [R11+0x20] ;  /* 0x000020000b037984 */ /* 0x000fe80000000800 */
[----:B------:R-:W0:Y:S02]  /*1010*/  LDS R6, [R11] ;  /* 0x000000000b067984 */ /* 0x000e240000000800 */
        /* <DEDUP_REMOVED lines=17> */
[----:B0-----:R0:W-:Y:S01]  /*1130*/  @P0 STS [R11], R6 ;  /* 0x000000060b000388 */ /* 0x0011e20000000800 */
[----:B------:R-:W-:Y:S05]  /*1140*/  @P1 EXIT ;  /* 0x000000000000194d */ /* 0x000fea0003800000 */
[----:B------:R-:W2:Y:S01]  /*1150*/  S2UR UR5, SR_CgaCtaId ;  /* 0x00000000000579c3 */ /* 0x000ea20000008800 */
[----:B------:R-:W-:-:S07]  /*1160*/  UMOV UR4, 0x400 ;  /* 0x0000040000047882 */ /* 0x000fce0000000000 */
[----:B------:R-:W3:Y:S01]  /*1170*/  LDC.64 R2, c[0x0][0x388] ;  /* 0x0000e200ff027b82 */ /* 0x000ee20000000a00 */
[----:B--2---:R-:W-:Y:S01]  /*1180*/  ULEA UR4, UR5, UR4, 0x18 ;  /* 0x0000000405047291 */ /* 0x004fe2000f8ec0ff */
[----:B---3--:R-:W-:-:S08]  /*1190*/  IMAD.WIDE.U32 R2, R0, 0x4, R2 ;  /* 0x0000000400027825 */ /* 0x008fd000078e0002 */
[----:B------:R-:W2:Y:S04]  /*11a0*/  LDS R5, [UR4] ;  /* 0x00000004ff057984 */ /* 0x000ea80008000800 */
[----:B--2---:R-:W-:Y:S01]  /*11b0*/  STG.E desc[UR6][R2.64], R5 ;  /* 0x0000000502007986 */ /* 0x004fe2000c101906 */
[----:B------:R-:W-:Y:S05]  /*11c0*/  EXIT ;  /* 0x000000000000794d */ /* 0x000fea0003800000 */
.L_x_47:
        /* <DEDUP_REMOVED lines=11> */
.L_x_59:


//--------------------- .text.forward_step        --------------------------
	.section	.text.forward_step,"ax",@progbits
	.align	128
        .global         forward_step
        .type           forward_step,@function
        .size           forward_step,(.L_x_60 - forward_step)
        .other          forward_step,@"STO_CUDA_ENTRY STV_DEFAULT"
forward_step:
.text.forward_step:
        /* <DEDUP_REMOVED lines=12> */
[----:B-1----:R-:W2:Y:S01]  /*00c0*/  LDG.E.CONSTANT R4, desc[UR4][R4.64] ;  /* 0x0000000404047981 */ /* 0x002ea2000c1e9900 */
[----:B------:R-:W-:Y:S02]  /*00d0*/  LEA R2, R3, R0, 0x12 ;  /* 0x0000000003027211 */ /* 0x000fe400078e90ff */
[----:B--2---:R-:W-:-:S13]  /*00e0*/  ISETP.GT.AND P0, PT, R4, UR6, PT ;  /* 0x0000000604007c0c */ /* 0x004fda000bf04270 */
[----:B------:R-:W-:Y:S05]  /*00f0*/  @!P0 BRA `(.L_x_48) ;  /* 0x0000000800608947 */ /* 0x000fea0003800000 */
[----:B------:R-:W0:Y:S01]  /*0100*/  LDC R14, c[0x0][0x390] ;  /* 0x0000e400ff0e7b82 */ /* 0x000e220000000800 */
[----:B------:R-:W1:Y:S01]  /*0110*/  LDCU.64 UR10, c[0x0][0x3c8] ;  /* 0x00007900ff0a77ac */ /* 0x000e620008000a00 */
[----:B------:R-:W-:Y:S02]  /*0120*/  SHF.L.U32 R7, R0, 0x2, RZ ;  /* 0x0000000200077819 */ /* 0x000fe400000006ff */
[--C-:B------:R-:W-:Y:S01]  /*0130*/  SHF.R.U32.HI R8, RZ, 0x2, R0.reuse ;  /* 0x00000002ff087819 */ /* 0x100fe20000011600 */
[----:B------:R-:W2:Y:S01]  /*0140*/  LDCU.64 UR8, c[0x0][0x380] ;  /* 0x00007000ff0877ac */ /* 0x000ea20008000a00 */
[----:B------:R-:W-:Y:S02]  /*0150*/  SHF.R.U32.HI R6, RZ, 0x4, R0 ;  /* 0x00000004ff067819 */ /* 0x000fe40000011600 */
[----:B------:R-:W3:Y:S01]  /*0160*/  LDC.64 R12, c[0x0][0x3c0] ;  /* 0x0000f000ff0c7b82 */ /* 0x000ee20000000a00 */
[----:B------:R-:W-:Y:S02]  /*0170*/  LOP3.LUT R16, R7, 0x3c, RZ, 0xc0, !PT ;  /* 0x0000003c07107812 */ /* 0x000fe400078ec0ff */
[----:B------:R-:W-:-:S02]  /*0180*/  LOP3.LUT R8, R8, 0xfff0, RZ, 0xc0, !PT ;  /* 0x0000fff008087812 */ /* 0x000fc400078ec0ff */
[----:B------:R-:W-:Y:S02]  /*0190*/  LOP3.LUT R7, R6, 0x3, RZ, 0xc0, !PT ;  /* 0x0000000306077812 */ /* 0x000fe400078ec0ff */
[----:B------:R-:W-:Y:S01]  /*01a0*/  LEA R11, R3, R8, 0x12 ;  /* 0x00000008030b7211 */ /* 0x000fe200078e90ff */
[----:B------:R-:W4:Y:S01]  /*01b0*/  LDC.64 R4, c[0x0][0x398] ;  /* 0x0000e600ff047b82 */ /* 0x000f220000000a00 */
[----:B------:R-:W-:Y:S02]  /*01c0*/  LEA.HI R7, R8, R7, RZ, 0x1e ;  /* 0x0000000708077211 */ /* 0x000fe400078ff0ff */
[----:B-1----:R-:W-:-:S04]  /*01d0*/  IADD3 R16, P0, PT, R16, UR10, RZ ;  /* 0x0000000a10107c10 */ /* 0x002fc8000ff1e0ff */
[----:B------:R-:W-:Y:S01]  /*01e0*/  IADD3.X R17, PT, PT, RZ, UR11, RZ, P0, !PT ;  /* 0x0000000bff117c10 */ /* 0x000fe200087fe4ff */
[----:B0-----:R-:W-:Y:S02]  /*01f0*/  IMAD R14, R3, R14, UR6 ;  /* 0x00000006030e7e24 */ /* 0x001fe4000f8e020e */
[----:B---3--:R-:W-:-:S03]  /*0200*/  IMAD.WIDE.U32 R12, R7, 0x4, R12 ;  /* 0x00000004070c7825 */ /* 0x008fc600078e000c */
[----:B--2---:R-:W-:Y:S01]  /*0210*/  IADD3 R14, P0, PT, R14, UR8, RZ ;  /* 0x000000080e0e7c10 */ /* 0x004fe2000ff1e0ff */
[----:B------:R0:W2:Y:S04]  /*0220*/  LDG.E.CONSTANT R7, desc[UR4][R16.64] ;  /* 0x0000000410077981 */ /* 0x0000a8000c1e9900 */
[----:B------:R-:W2:Y:S01]  /*0230*/  LDG.E.CONSTANT R18, desc[UR4][R12.64] ;  /* 0x000000040c127981 */ /* 0x000ea2000c1e9900 */
[----:B----4-:R-:W-:-:S03]  /*0240*/  IMAD.WIDE.U32 R10, R11, 0x4, R4 ;  /* 0x000000040b0a7825 */ /* 0x010fc600078e0004 */
[----:B------:R-:W3:Y:S01]  /*0250*/  LDG.E.CONSTANT R20, desc[UR4][R12.64+0x10000] ;  /* 0x010000040c147981 */ /* 0x000ee2000c1e9900 */
[----:B------:R-:W-:-:S03]  /*0260*/  IADD3.X R15, PT, PT, RZ, UR9, RZ, P0, !PT ;  /* 0x00000009ff0f7c10 */ /* 0x000fc600087fe4ff */
[----:B------:R-:W4:Y:S04]  /*0270*/  LDG.E.CONSTANT R22, desc[UR4][R12.64+0x20000] ;  /* 0x020000040c167981 */ /* 0x000f28000c1e9900 */
[----:B------:R3:W4:Y:S04]  /*0280*/  LDG.E.CONSTANT R24, desc[UR4][R12.64+0x30000] ;  /* 0x030000040c187981 */ /* 0x000728000c1e9900 */
[----:B------:R-:W4:Y:S04]  /*0290*/  LDG.E.CONSTANT R9, desc[UR4][R10.64] ;  /* 0x000000040a097981 */ /* 0x000f28000c1e9900 */
[----:B------:R-:W4:Y:S04]  /*02a0*/  LDG.E.CONSTANT R19, desc[UR4][R10.64+0x40000] ;  /* 0x040000040a137981 */ /* 0x000f28000c1e9900 */
[----:B------:R-:W4:Y:S04]  /*02b0*/  LDG.E.CONSTANT R21, desc[UR4][R10.64+0x80000] ;  /* 0x080000040a157981 */ /* 0x000f28000c1e9900 */
[----:B------:R-:W4:Y:S04]  /*02c0*/  LDG.E.CONSTANT R17, desc[UR4][R10.64+0xc0000] ;  /* 0x0c0000040a117981 */ /* 0x000f28000c1e9900 */
[----:B------:R1:W5:Y:S01]  /*02d0*/  LDG.E.U8.CONSTANT R15, desc[UR4][R14.64] ;  /* 0x000000040e0f7981 */ /* 0x000362000c1e9100 */
[----:B0-----:R-:W-:-:S04]  /*02e0*/  LOP3.LUT R16, R0, 0xf, RZ, 0xc0, !PT ;  /* 0x0000000f00107812 */ /* 0x001fc800078ec0ff */
[----:B------:R-:W-:Y:S01]  /*02f0*/  ISETP.NE.AND P0, PT, R16, 0xe, PT ;  /* 0x0000000e1000780c */ /* 0x000fe20003f05270 */
[----:B------:R-:W-:Y:S01]  /*0300*/  BSSY.RECONVERGENT B0, `(.L_x_49) ;  /* 0x0000014000007945 */ /* 0x000fe20003800200 */
[C---:B--2---:R-:W-:Y:S01]  /*0310*/  FADD R18, R7.reuse, R18 ;  /* 0x0000001207127221 */ /* 0x044fe20000000000 */
[C---:B---3--:R-:W-:Y:S01]  /*0320*/  FADD R12, R7.reuse, R20 ;  /* 0x00000014070c7221 */ /* 0x048fe20000000000 */
[C---:B----4-:R-:W-:Y:S01]  /*0330*/  FADD R22, R7.reuse, R22 ;  /* 0x0000001607167221 */ /* 0x050fe20000000000 */
[----:B------:R-:W-:Y:S01]  /*0340*/  FADD R24, R7, R24 ;  /* 0x0000001807187221 */ /* 0x000fe20000000000 */
[----:B------:R-:W-:Y:S01]  /*0350*/  FADD R7, R9, R18 ;  /* 0x0000001209077221 */ /* 0x000fe20000000000 */
[----:B------:R-:W-:Y:S01]  /*0360*/  FADD R12, R19, R12 ;  /* 0x0000000c130c7221 */ /* 0x000fe20000000000 */
[----:B------:R-:W-:Y:S01]  /*0370*/  FADD R9, R21, R22 ;  /* 0x0000001615097221 */ /* 0x000fe20000000000 */
[----:B------:R-:W-:-:S04]  /*0380*/  FADD R10, R17, R24 ;  /* 0x00000018110a7221 */ /* 0x000fc80000000000 */
[----:B-1----:R-:W-:Y:S05]  /*0390*/  @!P0 BRA `(.L_x_50) ;  /* 0x00000000001c8947 */ /* 0x002fea0003800000 */
[----:B------:R-:W0:Y:S01]  /*03a0*/  LDCU UR6, c[0x0][0x3d0] ;  /* 0x00007a00ff0677ac */ /* 0x000e220008000800 */
[----:B------:R-:W-:Y:S02]  /*03b0*/  ISETP.NE.AND P0, PT, R16, 0xf, PT ;  /* 0x0000000f1000780c */ /* 0x000fe40003f05270 */
[----:B------:R-:W-:Y:S02]  /*03c0*/  LOP3.LUT R11, R8, 0x30000, RZ, 0xfc, !PT ;  /* 0x00030000080b7812 */ /* 0x000fe400078efcff */
[----:B0-----:R-:W-:-:S09]  /*03d0*/  MOV R8, UR6 ;  /* 0x0000000600087c02 */ /* 0x001fd20008000f00 */
[----:B------:R-:W-:Y:S05]  /*03e0*/  @P0 BRA `(.L_x_51) ;  /* 0x0000000000140947 */ /* 0x000fea0003800000 */
[----:B------:R-:W-:Y:S01]  /*03f0*/  MOV R11, R0 ;  /* 0x00000000000b7202 */ /* 0x000fe20000000f00 */
[----:B------:R-:W-:Y:S06]  /*0400*/  BRA `(.L_x_51) ;  /* 0x00000000000c7947 */ /* 0x000fec0003800000 */
.L_x_50:
[----:B------:R-:W0:Y:S01]  /*0410*/  LDCU UR6, c[0x0][0x3d4] ;  /* 0x00007a80ff0677ac */ /* 0x000e220008000800 */
[----:B------:R-:W-:Y:S02]  /*0420*/  IADD3 R11, PT, PT, R0, 0x1, RZ ;  /* 0x00000001000b7810 */ /* 0x000fe40007ffe0ff */
[----:B0-----:R-:W-:-:S07]  /*0430*/  MOV R8, UR6 ;  /* 0x0000000600087c02 */ /* 0x001fce0008000f00 */
.L_x_51:
[----:B------:R-:W-:Y:S05]  /*0440*/  BSYNC.RECONVERGENT B0 ;  /* 0x0000000000007941 */ /* 0x000fea0003800200 */
.L_x_49:
[----:B------:R-:W-:Y:S01]  /*0450*/  LOP3.LUT R13, R0, 0xe, RZ, 0xc0, !PT ;  /* 0x0000000e000d7812 */ /* 0x000fe200078ec0ff */
[----:B------:R-:W0:Y:S03]  /*0460*/  LDC.64 R16, c[0x0][0x3b8] ;  /* 0x0000ee00ff107b82 */ /* 0x000e260000000a00 */
[----:B------:R-:W-:-:S13]  /*0470*/  ISETP.NE.AND P0, PT, R13, 0xe, PT ;  /* 0x0000000e0d00780c */ /* 0x000fda0003f05270 */
[----:B------:R-:W-:-:S04]  /*0480*/  @P0 IADD3 R11, PT, PT, R0, 0x1, RZ ;  /* 0x00000001000b0810 */ /* 0x000fc80007ffe0ff */
[----:B------:R-:W-:-:S05]  /*0490*/  LEA R11, R3, R11, 0x12 ;  /* 0x0000000b030b7211 */ /* 0x000fca00078e90ff */
[----:B------:R-:W-:-:S06]  /*04a0*/  IMAD.WIDE.U32 R4, R11, 0x4, R4 ;  /* 0x000000040b047825 */ /* 0x000fcc00078e0004 */
[----:B------:R1:W2:Y:S01]  /*04b0*/  LDG.E.CONSTANT R5, desc[UR4][R4.64] ;  /* 0x0000000404057981 */ /* 0x0002a2000c1e9900 */
[----:B-----5:R-:W-:-:S05]  /*04c0*/  LEA R15, R15, R6, 0xe ;  /* 0x000000060f0f7211 */ /* 0x020fca00078e70ff */
[----:B0-----:R-:W-:-:S05]  /*04d0*/  IMAD.WIDE.U32 R14, R15, 0x4, R16 ;  /* 0x000000040f0e7825 */ /* 0x001fca00078e0010 */
[----:B------:R0:W3:Y:S01]  /*04e0*/  LDG.E.CONSTANT R3, desc[UR4][R14.64] ;  /* 0x000000040e037981 */ /* 0x0000e2000c1e9900 */
[-C--:B------:R-:W-:Y:S02]  /*04f0*/  FSETP.GT.AND P1, PT, R12, R7.reuse, PT ;  /* 0x000000070c00720b */ /* 0x080fe40003f24000 */
[----:B------:R-:W-:Y:S02]  /*0500*/  FSEL R8, R8, RZ, !P0 ;  /* 0x000000ff08087208 */ /* 0x000fe40004000000 */
[----:B------:R-:W-:Y:S02]  /*0510*/  FSEL R0, R12, R7, P1 ;  /* 0x000000070c007208 */ /* 0x000fe40000800000 */
[----:B------:R-:W-:Y:S02]  /*0520*/  MOV R6, 0x437c0000 ;  /* 0x437c000000067802 */ /* 0x000fe40000000f00 */
[----:B------:R-:W-:-:S04]  /*0530*/  FSETP.GT.AND P1, PT, R9, R0, PT ;  /* 0x000000000900720b */ /* 0x000fc80003f24000 */
[----:B------:R-:W-:Y:S01]  /*0540*/  FSEL R11, R9, R0, P1 ;  /* 0x00000000090b7208 */ /* 0x000fe20000800000 */
[----:B------:R-:W-:-:S03]  /*0550*/  HFMA2 R0, -RZ, RZ, 0.96630859375, -0.0022525787353515625 ;  /* 0x3bbb989dff007431 */ /* 0x000fc600000001ff */
[----:B------:R-:W-:-:S04]  /*0560*/  FSETP.GT.AND P0, PT, R10, R11, PT ;  /* 0x0000000b0a00720b */ /* 0x000fc80003f04000 */
[----:B-1----:R-:W-:Y:S01]  /*0570*/  FSEL R4, R10, R11, P0 ;  /* 0x0000000b0a047208 */ /* 0x002fe20000000000 */
[----:B--2---:R-:W-:-:S05]  /*0580*/  FADD R5, R8, R5 ;  /* 0x0000000508057221 */ /* 0x004fca0000000000 */
[----:B------:R-:W-:-:S04]  /*0590*/  FSETP.GT.AND P0, PT, R5, R4, PT ;  /* 0x000000040500720b */ /* 0x000fc80003f04000 */
[----:B------:R-:W-:-:S05]  /*05a0*/  FSEL R4, R5, R4, P0 ;  /* 0x0000000405047208 */ /* 0x000fca0000000000 */
[--C-:B------:R-:W-:Y:S01]  /*05b0*/  FADD R17, R12, -R4.reuse ;  /* 0x800000040c117221 */ /* 0x100fe20000000000 */
[--C-:B------:R-:W-:Y:S01]  /*05c0*/  FADD R13, R7, -R4.reuse ;  /* 0x80000004070d7221 */ /* 0x100fe20000000000 */
[--C-:B------:R-:W-:Y:S02]  /*05d0*/  FADD R11, R9, -R4.reuse ;  /* 0x80000004090b7221 */ /* 0x100fe40000000000 */
[-C--:B0-----:R-:W-:Y:S01]  /*05e0*/  FFMA.SAT R15, R17, R0.reuse, 0.5 ;  /* 0x3f000000110f7423 */ /* 0x081fe20000002000 */
[-C--:B------:R-:W-:Y:S01]  /*05f0*/  FFMA.SAT R7, R13, R0.reuse, 0.5 ;  /* 0x3f0000000d077423 */ /* 0x080fe20000002000 */
[----:B------:R-:W-:Y:S02]  /*0600*/  FFMA.SAT R9, R11, R0, 0.5 ;  /* 0x3f0000000b097423 */ /* 0x000fe40000002000 */
[-C--:B------:R-:W-:Y:S01]  /*0610*/  FFMA.RM R8, R15, R6.reuse, 12582913 ;  /* 0x4b4000010f087423 */ /* 0x080fe20000004006 */
[-C--:B------:R-:W-:Y:S01]  /*0620*/  FFMA.RM R7, R7, R6.reuse, 12582913 ;  /* 0x4b40000107077423 */ /* 0x080fe20000004006 */
[----:B------:R-:W-:Y:S01]  /*0630*/  FADD R15, R10, -R4 ;  /* 0x800000040a0f7221 */ /* 0x000fe20000000000 */
[----:B------:R-:W-:Y:S01]  /*0640*/  FFMA.RM R9, R9, R6, 12582913 ;  /* 0x4b40000109097423 */ /* 0x000fe20000004006 */
[C---:B------:R-:W-:Y:S01]  /*0650*/  FADD R14, R8.reuse, -12583039 ;  /* 0xcb40007f080e7421 */ /* 0x040fe20000000000 */
[----:B------:R-:W-:Y:S01]  /*0660*/  FADD R12, R7, -12583039 ;  /* 0xcb40007f070c7421 */ /* 0x000fe20000000000 */
[----:B------:R-:W-:Y:S01]  /*0670*/  FFMA.SAT R19, R15, R0, 0.5 ;  /* 0x3f0000000f137423 */ /* 0x000fe20000002000 */
[----:B------:R-:W-:Y:S01]  /*0680*/  SHF.L.U32 R8, R8, 0x17, RZ ;  /* 0x0000001708087819 */ /* 0x000fe200000006ff */
[----:B------:R-:W-:Y:S01]  /*0690*/  FFMA R14, R17, 1.4426950216293334961, -R14 ;  /* 0x3fb8aa3b110e7823 */ /* 0x000fe2000000080e */
[----:B------:R-:W-:-:S03]  /*06a0*/  FFMA R12, R13, 1.4426950216293334961, -R12 ;  /* 0x3fb8aa3b0d0c7823 */ /* 0x000fc6000000080c */
[----:B------:R-:W-:Y:S01]  /*06b0*/  FFMA R10, R17, 1.925963033500011079e-08, R14 ;  /* 0x32a57060110a7823 */ /* 0x000fe2000000000e */
[----:B------:R-:W-:Y:S01]  /*06c0*/  FADD R17, R5, -R4 ;  /* 0x8000000405117221 */ /* 0x000fe20000000000 */
[----:B------:R-:W-:Y:S01]  /*06d0*/  FFMA R13, R13, 1.925963033500011079e-08, R12 ;  /* 0x32a570600d0d7823 */ /* 0x000fe2000000000c */
[----:B------:R-:W-:Y:S01]  /*06e0*/  FFMA.RM R5, R19, R6, 12582913 ;  /* 0x4b40000113057423 */ /* 0x000fe20000004006 */
[----:B------:R-:W-:Y:S01]  /*06f0*/  FADD R12, R9, -12583039 ;  /* 0xcb40007f090c7421 */ /* 0x000fe20000000000 */
[----:B------:R-:W-:Y:S01]  /*0700*/  FFMA.SAT R19, R17, R0, 0.5 ;  /* 0x3f00000011137423 */ /* 0x000fe20000002000 */
[----:B------:R-:W-:Y:S01]  /*0710*/  MUFU.EX2 R10, R10 ;  /* 0x0000000a000a7308 */ /* 0x000fe20000000800 */
[----:B------:R-:W-:Y:S01]  /*0720*/  FADD R0, R5, -12583039 ;  /* 0xcb40007f05007421 */ /* 0x000fe20000000000 */
[----:B------:R-:W-:Y:S01]  /*0730*/  FFMA R12, R11, 1.4426950216293334961, -R12 ;  /* 0x3fb8aa3b0b0c7823 */ /* 0x000fe2000000080c */
[----:B------:R-:W-:Y:S01]  /*0740*/  FFMA.RM R19, R19, R6, 12582913 ;  /* 0x4b40000113137423 */ /* 0x000fe20000004006 */
[----:B------:R-:W-:Y:S01]  /*0750*/  SHF.L.U32 R9, R9, 0x17, RZ ;  /* 0x0000001709097819 */ /* 0x000fe200000006ff */
[----:B------:R-:W-:Y:S01]  /*0760*/  FFMA R0, R15, 1.4426950216293334961, -R0 ;  /* 0x3fb8aa3b0f007823 */ /* 0x000fe20000000800 */
[----:B------:R-:W-:Y:S01]  /*0770*/  FFMA R12, R11, 1.925963033500011079e-08, R12 ;  /* 0x32a570600b0c7823 */ /* 0x000fe2000000000c */
[----:B------:R-:W-:Y:S01]  /*0780*/  FADD R6, R19, -12583039 ;  /* 0xcb40007f13067421 */ /* 0x000fe20000000000 */
[----:B------:R-:W0:Y:S01]  /*0790*/  MUFU.EX2 R13, R13 ;  /* 0x0000000d000d7308 */ /* 0x000e220000000800 */
[----:B------:R-:W-:Y:S01]  /*07a0*/  FFMA R15, R15, 1.925963033500011079e-08, R0 ;  /* 0x32a570600f0f7823 */ /* 0x000fe20000000000 */
[----:B------:R-:W-:Y:S01]  /*07b0*/  SHF.L.U32 R0, R7, 0x17, RZ ;  /* 0x0000001707007819 */ /* 0x000fe200000006ff */
[----:B------:R-:W-:Y:S01]  /*07c0*/  FFMA R6, R17, 1.4426950216293334961, -R6 ;  /* 0x3fb8aa3b11067823 */ /* 0x000fe20000000806 */
[----:B------:R-:W-:-:S03]  /*07d0*/  SHF.L.U32 R5, R5, 0x17, RZ ;  /* 0x0000001705057819 */ /* 0x000fc600000006ff */
[----:B------:R-:W-:Y:S01]  /*07e0*/  FFMA R6, R17, 1.925963033500011079e-08, R6 ;  /* 0x32a5706011067823 */ /* 0x000fe20000000006 */
[----:B------:R-:W1:Y:S08]  /*07f0*/  MUFU.EX2 R12, R12 ;  /* 0x0000000c000c7308 */ /* 0x000e700000000800 */
[----:B------:R-:W2:Y:S01]  /*0800*/  MUFU.EX2 R15, R15 ;  /* 0x0000000f000f7308 */ /* 0x000ea20000000800 */
[----:B0-----:R-:W-:Y:S01]  /*0810*/  FFMA R13, R0, R13, RZ ;  /* 0x0000000d000d7223 */ /* 0x001fe200000000ff */
[----:B------:R-:W-:-:S03]  /*0820*/  SHF.L.U32 R0, R19, 0x17, RZ ;  /* 0x0000001713007819 */ /* 0x000fc600000006ff */
[----:B------:R-:W-:-:S03]  /*0830*/  FFMA R8, R8, R10, R13 ;  /* 0x0000000a08087223 */ /* 0x000fc6000000000d */
[----:B------:R-:W0:Y:S01]  /*0840*/  MUFU.EX2 R6, R6 ;  /* 0x0000000600067308 */ /* 0x000e220000000800 */
[----:B-1----:R-:W-:-:S04]  /*0850*/  FFMA R8, R9, R12, R8 ;  /* 0x0000000c09087223 */ /* 0x002fc80000000008 */
[----:B--2---:R-:W-:-:S04]  /*0860*/  FFMA R5, R5, R15, R8 ;  /* 0x0000000f05057223 */ /* 0x004fc80000000008 */
[----:B0-----:R-:W-:Y:S01]  /*0870*/  FFMA R0, R0, R6, R5 ;  /* 0x0000000600007223 */ /* 0x001fe20000000005 */
[----:B------:R-:W-:-:S04]  /*0880*/  HFMA2 R6, -RZ, RZ, 1.5048828125, 33.21875 ;  /* 0x3e055027ff067431 */ /* 0x000fc800000001ff */
[----:B------:R-:W-:-:S13]  /*0890*/  FSETP.GEU.AND P0, PT, R0, 1.175494350822287508e-38, PT ;  /* 0x008000000000780b */ /* 0x000fda0003f0e000 */
[----:B------:R-:W-:-:S05]  /*08a0*/  @!P0 FMUL R0, R0, 8388608 ;  /* 0x4b00000000008820 */ /* 0x000fca0000400000 */
[----:B------:R-:W-:-:S04]  /*08b0*/  IADD3 R5, PT, PT, R0, -0x3f2aaaab, RZ ;  /* 0xc0d5555500057810 */ /* 0x000fc80007ffe0ff */
[----:B------:R-:W-:-:S04]  /*08c0*/  LOP3.LUT R7, R5, 0xff800000, RZ, 0xc0, !PT ;  /* 0xff80000005077812 */ /* 0x000fc800078ec0ff */
[-C--:B------:R-:W-:Y:S02]  /*08d0*/  IADD3 R5, PT, PT, R0, -R7.reuse, RZ ;  /* 0x8000000700057210 */ /* 0x080fe40007ffe0ff */
[----:B------:R-:W-:-:S03]  /*08e0*/  I2FP.F32.S32 R8, R7 ;  /* 0x0000000700087245 */ /* 0x000fc60000201400 */
[----:B------:R-:W-:Y:S01]  /*08f0*/  FADD R9, R5, -1 ;  /* 0xbf80000005097421 */ /* 0x000fe20000000000 */
[----:B------:R-:W-:Y:S02]  /*0900*/  FSEL R5, RZ, -23, P0 ;  /* 0xc1b80000ff057808 */ /* 0x000fe40000000000 */
[----:B------:R-:W-:Y:S01]  /*0910*/  ISETP.GT.U32.AND P0, PT, R0, 0x7f7fffff, PT ;  /* 0x7f7fffff0000780c */ /* 0x000fe20003f04070 */
[C---:B------:R-:W-:Y:S02]  /*0920*/  FFMA R6, R9.reuse, -R6, 0.14084610342979431152 ;  /* 0x3e1039f609067423 */ /* 0x040fe40000000806 */
[----:B------:R-:W-:Y:S02]  /*0930*/  FFMA R5, R8, 1.1920928955078125e-07, R5 ;  /* 0x3400000008057823 */ /* 0x000fe40000000005 */
[----:B------:R-:W-:-:S04]  /*0940*/  FFMA R6, R9, R6, -0.12148627638816833496 ;  /* 0xbdf8cdcc09067423 */ /* 0x000fc80000000006 */
[----:B------:R-:W-:-:S04]  /*0950*/  FFMA R6, R9, R6, 0.13980610668659210205 ;  /* 0x3e0f295509067423 */ /* 0x000fc80000000006 */
[----:B------:R-:W-:-:S04]  /*0960*/  FFMA R6, R9, R6, -0.16684235632419586182 ;  /* 0xbe2ad8b909067423 */ /* 0x000fc80000000006 */
[----:B------:R-:W-:-:S04]  /*0970*/  FFMA R6, R9, R6, 0.20012299716472625732 ;  /* 0x3e4ced0b09067423 */ /* 0x000fc80000000006 */
[----:B------:R-:W-:-:S04]  /*0980*/  FFMA R6, R9, R6, -0.24999669194221496582 ;  /* 0xbe7fff2209067423 */ /* 0x000fc80000000006 */
[----:B------:R-:W-:-:S04]  /*0990*/  FFMA R6, R9, R6, 0.33333182334899902344 ;  /* 0x3eaaaa7809067423 */ /* 0x000fc80000000006 */
[----:B------:R-:W-:-:S04]  /*09a0*/  FFMA R6, R9, R6, -0.5 ;  /* 0xbf00000009067423 */ /* 0x000fc80000000006 */
[C---:B------:R-:W-:Y:S02]  /*09b0*/  FMUL R10, R9.reuse, R6 ;  /* 0x00000006090a7220 */ /* 0x040fe40000400000 */
[----:B------:R-:W0:Y:S02]  /*09c0*/  LDC.64 R6, c[0x0][0x3a0] ;  /* 0x0000e800ff067b82 */ /* 0x000e240000000a00 */
[----:B------:R-:W-:Y:S01]  /*09d0*/  FFMA R10, R9, R10, R9 ;  /* 0x0000000a090a7223 */ /* 0x000fe20000000009 */
[----:B------:R-:W-:-:S03]  /*09e0*/  MOV R9, 0x7f800000 ;  /* 0x7f80000000097802 */ /* 0x000fc60000000f00 */
[----:B------:R-:W-:Y:S02]  /*09f0*/  FFMA R5, R5, 0.69314718246459960938, R10 ;  /* 0x3f31721805057823 */ /* 0x000fe4000000000a */
[C---:B------:R-:W-:Y:S01]  /*0a00*/  @P0 FFMA R5, R0.reuse, R9, +INF ;  /* 0x7f80000000050423 */ /* 0x040fe20000000009 */
[----:B------:R-:W-:-:S04]  /*0a10*/  FSETP.NEU.AND P0, PT, R0, RZ, PT ;  /* 0x000000ff0000720b */ /* 0x000fc80003f0d000 */
[----:B------:R-:W-:-:S05]  /*0a20*/  FSEL R5, R5, -INF , P0 ;  /* 0xff80000005057808 */ /* 0x000fca0000000000 */
[----:B------:R-:W-:-:S04]  /*0a30*/  FADD R4, R4, R5 ;  /* 0x0000000504047221 */ /* 0x000fc80000000000 */
[----:B---3--:R-:W-:Y:S01]  /*0a40*/  FADD R3, R4, R3 ;  /* 0x0000000304037221 */ /* 0x008fe20000000000 */
[----:B0-----:R-:W-:-:S05]  /*0a50*/  IMAD.WIDE.U32 R6, R2, 0x4, R6 ;  /* 0x0000000402067825 */ /* 0x001fca00078e0006 */
[----:B------:R-:W-:Y:S01]  /*0a60*/  STG.E desc[UR4][R6.64], R3 ;  /* 0x0000000306007986 */ /* 0x000fe2000c101904 */
[----:B------:R-:W-:Y:S05]  /*0a70*/  EXIT ;  /* 0x000000000000794d */ /* 0x000fea0003800000 */
.L_x_48:
[----:B------:R-:W-:-:S13]  /*0a80*/  ISETP.NE.AND P0, PT, R4, UR6, PT ;  /* 0x0000000604007c0c */ /* 0x000fda000bf05270 */
[----:B------:R-:W-:Y:S05]  /*0a90*/  @P0 EXIT ;  /* 0x000000000000094d */ /* 0x000fea0003800000 */
[----:B------:R-:W0:Y:S08]  /*0aa0*/  LDC.64 R4, c[0x0][0x398] ;  /* 0x0000e600ff047b82 */ /* 0x000e300000000a00 */
[----:B------:R-:W1:Y:S01]  /*0ab0*/  LDC.64 R6, c[0x0][0x3a0] ;  /* 0x0000e800ff067b82 */ /* 0x000e620000000a00 */
[----:B0-----:R-:W-:-:S06]  /*0ac0*/  IMAD.WIDE.U32 R4, R2, 0x4, R4 ;  /* 0x0000000402047825 */ /* 0x001fcc00078e0004 */
[----:B------:R-:W2:Y:S01]  /*0ad0*/  LDG.E.CONSTANT R5, desc[UR4][R4.64] ;  /* 0x0000000404057981 */ /* 0x000ea2000c1e9900 */
[----:B-1----:R-:W-:-:S05]  /*0ae0*/  IMAD.WIDE.U32 R6, R2, 0x4, R6 ;  /* 0x0000000402067825 */ /* 0x002fca00078e0006 */
[----:B--2---:R-:W-:Y:S01]  /*0af0*/  STG.E desc[UR4][R6.64], R5 ;  /* 0x0000000506007986 */ /* 0x004fe2000c101904 */
[----:B------:R-:W-:Y:S05]  /*0b00*/  EXIT ;  /* 0x000000000000794d */ /* 0x000fea0003800000 */
.L_x_52:
        /* <DEDUP_REMOVED lines=15> */
.L_x_60:


//--------------------- .text.forward_init        --------------------------
	.section	.text.forward_init,"ax",@progbits
	.align	128
        .global         forward_init
        .type           forward_init,@function
        .size           forward_init,(.L_x_61 - forward_init)
        .other          forward_init,@"STO_CUDA_ENTRY STV_DEFAULT"
forward_init:
.text.forward_init:
        /* <DEDUP_REMOVED lines=30> */
.L_x_53:
        /* <DEDUP_REMOVED lines=10> */
.L_x_61:


//--------------------- .nv.shared.viterbi_backward --------------------------
	.section	.nv.shared.viterbi_backward,"aw",@nobits
	.sectionflags	@""
	.align	4
.nv.shared.viterbi_backward:
	.zero		5120


//--------------------- .nv.shared.reserved.0     --------------------------
	.section	.nv.shared.reserved.0,"aw",@nobits
	.weak		__nv_reservedSMEM_offset_0_alias
	.size		__nv_reservedSMEM_offset_0_alias, 0, 64
	.other		__nv_reservedSMEM_offset_0_alias,@"STO_CUDA_RESERVED_SHARED STV_DEFAULT"
__nv_reservedSMEM_offset_0_alias:
	.zero		0
	.zero		64


//--------------------- .nv.shared.forward_log_sum_exp --------------------------
	.section	.nv.shared.forward_log_sum_exp,"aw",@nobits
	.sectionflags	@""
	.align	4
.nv.shared.forward_log_sum_exp:
	.zero		3072


//--------------------- .nv.shared.forward_max    --------------------------
	.section	.nv.shared.forward_max,"aw",@nobits
	.sectionflags	@""
	.align	4
.nv.shared.forward_max:
	.zero		3072


//--------------------- .nv.constant0.viterbi_backward --------------------------
	.section	.nv.constant0.viterbi_backward,"a",@progbits
	.sectionflags	@""
	.align	4
.nv.constant0.viterbi_backward:
	.zero		928


//--------------------- .nv.constant0.viterbi_forward --------------------------
	.section	.nv.constant0.viterbi_forward,"a",@progbits
	.sectionflags	@""
	.align	4
.nv.constant0.viterbi_forward:
	.zero		992


//--------------------- .nv.constant0.viterbi_init_batch --------------------------
	.section	.nv.constant0.viterbi_init_batch,"a",@progbits
	.sectionflags	@""
	.align	4
.nv.constant0.viterbi_init_batch:
	.zero		984


//--------------------- .nv.constant0.viterbi_init --------------------------
	.section	.nv.constant0.viterbi_init,"a",@progbits
	.sectionflags	@""
	.align	4
.nv.constant0.viterbi_init:
	.zero		960


//--------------------- .nv.constant0.forward_log_sum_exp --------------------------
	.section	.nv.constant0.forward_log_sum_exp,"a",@progbits
	.sectionflags	@""
	.align	4
.nv.constant0.forward_log_sum_exp:
	.zero		912


//--------------------- .nv.constant0.forward_max --------------------------
	.section	.nv.constant0.forward_max,"a",@progbits
	.sectionflags	@""
	.align	4
.nv.constant0.forward_max:
	.zero		912


//--------------------- .nv.constant0.forward_step --------------------------
	.section	.nv.constant0.forward_step,"a",@progbits
	.sectionflags	@""
	.align	4
.nv.constant0.forward_step:
	.zero		984


//--------------------- .nv.constant0.forward_init --------------------------
	.section	.nv.constant0.forward_init,"a",@progbits
	.sectionflags	@""
	.align	4
.nv.constant0.forward_init:
	.zero		960


//--------------------- SYMBOLS --------------------------

	.type		.nv.reservedSmem.offset0,@object
	.size		.nv.reservedSmem.offset0,0x4
	.type		.nv.reservedSmem.cap,@object
	.size		.nv.reservedSmem.cap,0x4
